//
// Generated by NVIDIA NVVM Compiler
//
// Compiler Build ID: CL-36424714
// Cuda compilation tools, release 13.0, V13.0.88
// Based on NVVM 20.0.0
//

.version 9.0
.target sm_100
.address_size 64

	// .globl	_Z23init_state_array_kernelPlP17curandStateXORWOWm
.extern .func  (.param .b32 func_retval0) vprintf
(
	.param .b64 vprintf_param_0,
	.param .b64 vprintf_param_1
)
;
.func  (.param .align 16 .b8 func_retval0[16]) __internal_trig_reduction_slowpathd
(
	.param .b64 __internal_trig_reduction_slowpathd_param_0
)
;
.global .align 4 .b8 precalc_xorwow_matrix[102400];
.global .align 4 .b8 precalc_xorwow_offset_matrix[102400];
.global .align 4 .b8 mrg32k3aM1[2304];
.global .align 4 .b8 mrg32k3aM2[2304];
.global .align 4 .b8 mrg32k3aM1SubSeq[2016];
.global .align 4 .b8 mrg32k3aM2SubSeq[2016];
.global .align 4 .b8 mrg32k3aM1Seq[2304];
.global .align 4 .b8 mrg32k3aM2Seq[2304];
.const .align 8 .b8 __cr_lgamma_table[72];
.global .align 1 .b8 _ZN34_INTERNAL_e03397b5_4_k_cu_562b5a624cuda3std3__45__cpo5beginE[1];
.global .align 1 .b8 _ZN34_INTERNAL_e03397b5_4_k_cu_562b5a624cuda3std3__45__cpo3endE[1];
.global .align 1 .b8 _ZN34_INTERNAL_e03397b5_4_k_cu_562b5a624cuda3std3__45__cpo6cbeginE[1];
.global .align 1 .b8 _ZN34_INTERNAL_e03397b5_4_k_cu_562b5a624cuda3std3__45__cpo4cendE[1];
.global .align 1 .b8 _ZN34_INTERNAL_e03397b5_4_k_cu_562b5a624cuda3std3__45__cpo6rbeginE[1];
.global .align 1 .b8 _ZN34_INTERNAL_e03397b5_4_k_cu_562b5a624cuda3std3__45__cpo4rendE[1];
.global .align 1 .b8 _ZN34_INTERNAL_e03397b5_4_k_cu_562b5a624cuda3std3__45__cpo7crbeginE[1];
.global .align 1 .b8 _ZN34_INTERNAL_e03397b5_4_k_cu_562b5a624cuda3std3__45__cpo5crendE[1];
.global .align 1 .b8 _ZN34_INTERNAL_e03397b5_4_k_cu_562b5a624cuda3std3__436_GLOBAL__N__e03397b5_4_k_cu_562b5a626ignoreE[1];
.global .align 1 .b8 _ZN34_INTERNAL_e03397b5_4_k_cu_562b5a624cuda3std3__419piecewise_constructE[1];
.global .align 1 .b8 _ZN34_INTERNAL_e03397b5_4_k_cu_562b5a624cuda3std3__48in_placeE[1];
.global .align 1 .b8 _ZN34_INTERNAL_e03397b5_4_k_cu_562b5a624cuda3std3__420unreachable_sentinelE[1];
.global .align 1 .b8 _ZN34_INTERNAL_e03397b5_4_k_cu_562b5a624cuda3std3__47nulloptE[1];
.global .align 1 .b8 _ZN34_INTERNAL_e03397b5_4_k_cu_562b5a624cuda3std3__48unexpectE[1];
.global .align 1 .b8 _ZN34_INTERNAL_e03397b5_4_k_cu_562b5a624cuda3std6ranges3__45__cpo4swapE[1];
.global .align 1 .b8 _ZN34_INTERNAL_e03397b5_4_k_cu_562b5a624cuda3std6ranges3__45__cpo9iter_moveE[1];
.global .align 1 .b8 _ZN34_INTERNAL_e03397b5_4_k_cu_562b5a624cuda3std6ranges3__45__cpo5beginE[1];
.global .align 1 .b8 _ZN34_INTERNAL_e03397b5_4_k_cu_562b5a624cuda3std6ranges3__45__cpo3endE[1];
.global .align 1 .b8 _ZN34_INTERNAL_e03397b5_4_k_cu_562b5a624cuda3std6ranges3__45__cpo6cbeginE[1];
.global .align 1 .b8 _ZN34_INTERNAL_e03397b5_4_k_cu_562b5a624cuda3std6ranges3__45__cpo4cendE[1];
.global .align 1 .b8 _ZN34_INTERNAL_e03397b5_4_k_cu_562b5a624cuda3std6ranges3__45__cpo7advanceE[1];
.global .align 1 .b8 _ZN34_INTERNAL_e03397b5_4_k_cu_562b5a624cuda3std6ranges3__45__cpo9iter_swapE[1];
.global .align 1 .b8 _ZN34_INTERNAL_e03397b5_4_k_cu_562b5a624cuda3std6ranges3__45__cpo4nextE[1];
.global .align 1 .b8 _ZN34_INTERNAL_e03397b5_4_k_cu_562b5a624cuda3std6ranges3__45__cpo4prevE[1];
.global .align 1 .b8 _ZN34_INTERNAL_e03397b5_4_k_cu_562b5a624cuda3std6ranges3__45__cpo4dataE[1];
.global .align 1 .b8 _ZN34_INTERNAL_e03397b5_4_k_cu_562b5a624cuda3std6ranges3__45__cpo5cdataE[1];
.global .align 1 .b8 _ZN34_INTERNAL_e03397b5_4_k_cu_562b5a624cuda3std6ranges3__45__cpo4sizeE[1];
.global .align 1 .b8 _ZN34_INTERNAL_e03397b5_4_k_cu_562b5a624cuda3std6ranges3__45__cpo5ssizeE[1];
.global .align 1 .b8 _ZN34_INTERNAL_e03397b5_4_k_cu_562b5a624cuda3std6ranges3__45__cpo8distanceE[1];
.global .align 1 .b8 _ZN34_INTERNAL_e03397b5_4_k_cu_562b5a626thrust24THRUST_300001_SM_1000_NS8cuda_cub3parE[1];
.global .align 1 .b8 _ZN34_INTERNAL_e03397b5_4_k_cu_562b5a626thrust24THRUST_300001_SM_1000_NS8cuda_cub10par_nosyncE[1];
.global .align 1 .b8 _ZN34_INTERNAL_e03397b5_4_k_cu_562b5a626thrust24THRUST_300001_SM_1000_NS6system6detail10sequential3seqE[1];
.global .align 1 .b8 _ZN34_INTERNAL_e03397b5_4_k_cu_562b5a626thrust24THRUST_300001_SM_1000_NS12placeholders2_1E[1];
.global .align 1 .b8 _ZN34_INTERNAL_e03397b5_4_k_cu_562b5a626thrust24THRUST_300001_SM_1000_NS12placeholders2_2E[1];
.global .align 1 .b8 _ZN34_INTERNAL_e03397b5_4_k_cu_562b5a626thrust24THRUST_300001_SM_1000_NS12placeholders2_3E[1];
.global .align 1 .b8 _ZN34_INTERNAL_e03397b5_4_k_cu_562b5a626thrust24THRUST_300001_SM_1000_NS12placeholders2_4E[1];
.global .align 1 .b8 _ZN34_INTERNAL_e03397b5_4_k_cu_562b5a626thrust24THRUST_300001_SM_1000_NS12placeholders2_5E[1];
.global .align 1 .b8 _ZN34_INTERNAL_e03397b5_4_k_cu_562b5a626thrust24THRUST_300001_SM_1000_NS12placeholders2_6E[1];
.global .align 1 .b8 _ZN34_INTERNAL_e03397b5_4_k_cu_562b5a626thrust24THRUST_300001_SM_1000_NS12placeholders2_7E[1];
.global .align 1 .b8 _ZN34_INTERNAL_e03397b5_4_k_cu_562b5a626thrust24THRUST_300001_SM_1000_NS12placeholders2_8E[1];
.global .align 1 .b8 _ZN34_INTERNAL_e03397b5_4_k_cu_562b5a626thrust24THRUST_300001_SM_1000_NS12placeholders2_9E[1];
.global .align 1 .b8 _ZN34_INTERNAL_e03397b5_4_k_cu_562b5a626thrust24THRUST_300001_SM_1000_NS12placeholders3_10E[1];
.global .align 1 .b8 _ZN34_INTERNAL_e03397b5_4_k_cu_562b5a626thrust24THRUST_300001_SM_1000_NS3seqE[1];
.global .align 1 .b8 $str[32] = {116, 105, 100, 32, 61, 32, 37, 100, 44, 32, 121, 95, 103, 101, 110, 111, 109, 101, 32, 105, 110, 105, 116, 32, 102, 97, 105, 108, 33, 32, 10};
.global .align 8 .b8 __cudart_i2opi_d[144] = {8, 93, 141, 31, 177, 95, 251, 107, 234, 146, 82, 138, 247, 57, 7, 61, 123, 241, 229, 235, 199, 186, 39, 117, 45, 234, 95, 158, 102, 63, 70, 79, 183, 9, 203, 39, 207, 126, 54, 109, 31, 109, 10, 90, 139, 17, 47, 239, 15, 152, 5, 222, 255, 151, 248, 31, 59, 40, 249, 189, 139, 95, 132, 156, 244, 57, 83, 131, 57, 214, 145, 57, 65, 126, 95, 180, 38, 112, 156, 233, 132, 68, 187, 46, 245, 53, 130, 232, 62, 167, 41, 177, 28, 235, 29, 254, 28, 146, 209, 9, 234, 46, 73, 6, 224, 210, 77, 66, 58, 110, 36, 183, 97, 197, 187, 222, 171, 99, 81, 254, 65, 144, 67, 60, 153, 149, 98, 219, 192, 221, 52, 245, 209, 87, 39, 252, 41, 21, 68, 78, 110, 131, 249, 162};
.global .align 16 .b8 __cudart_sin_cos_coeffs[128] = {70, 210, 176, 44, 241, 229, 90, 190, 146, 227, 172, 105, 227, 29, 199, 62, 161, 98, 219, 25, 160, 1, 42, 191, 24, 8, 17, 17, 17, 17, 129, 63, 84, 85, 85, 85, 85, 85, 197, 191, 0, 0, 0, 0, 0, 0, 0, 0, 0, 0, 0, 0, 0, 0, 0, 0, 100, 129, 253, 32, 131, 255, 168, 189, 40, 133, 239, 193, 167, 238, 33, 62, 217, 230, 6, 142, 79, 126, 146, 190, 233, 188, 221, 25, 160, 1, 250, 62, 71, 93, 193, 22, 108, 193, 86, 191, 81, 85, 85, 85, 85, 85, 165, 63, 0, 0, 0, 0, 0, 0, 224, 191, 0, 0, 0, 0, 0, 0, 240, 63};

.visible .entry _Z23init_state_array_kernelPlP17curandStateXORWOWm(
	.param .u64 .ptr .align 1 _Z23init_state_array_kernelPlP17curandStateXORWOWm_param_0,
	.param .u64 .ptr .align 1 _Z23init_state_array_kernelPlP17curandStateXORWOWm_param_1,
	.param .u64 _Z23init_state_array_kernelPlP17curandStateXORWOWm_param_2
)
{
	.reg .pred 	%p<25>;
	.reg .b32 	%r<414>;
	.reg .b64 	%rd<23>;

	ld.param.u64 	%rd8, [_Z23init_state_array_kernelPlP17curandStateXORWOWm_param_0];
	ld.param.u64 	%rd9, [_Z23init_state_array_kernelPlP17curandStateXORWOWm_param_1];
	ld.param.u64 	%rd10, [_Z23init_state_array_kernelPlP17curandStateXORWOWm_param_2];
	mov.u32 	%r182, %tid.x;
	mov.u32 	%r183, %ntid.x;
	mov.u32 	%r184, %ctaid.x;
	mad.lo.s32 	%r185, %r183, %r184, %r182;
	cvt.u64.u32 	%rd22, %r185;
	setp.le.u64 	%p1, %rd10, %rd22;
	@%p1 bra 	$L__BB0_44;
	cvt.u32.u64 	%r186, %rd22;
	cvta.to.global.u64 	%rd11, %rd8;
	cvta.to.global.u64 	%rd12, %rd9;
	shl.b64 	%rd13, %rd22, 3;
	add.s64 	%rd14, %rd11, %rd13;
	ld.global.u64 	%rd15, [%rd14];
	mad.lo.s64 	%rd2, %rd22, 48, %rd12;
	cvt.u32.u64 	%r187, %rd15;
	xor.b32  	%r188, %r187, -1429050551;
	mul.lo.s32 	%r189, %r188, 1099087573;
	{ .reg .b32 tmp; mov.b64 {tmp, %r190}, %rd15; }
	xor.b32  	%r191, %r190, -136515619;
	mul.lo.s32 	%r192, %r191, -1703105765;
	add.s32 	%r193, %r189, %r192;
	add.s32 	%r194, %r193, 6615241;
	add.s32 	%r195, %r189, 123456789;
	st.global.v2.u32 	[%rd2], {%r194, %r195};
	xor.b32  	%r196, %r189, 362436069;
	add.s32 	%r197, %r192, 521288629;
	st.global.v2.u32 	[%rd2+8], {%r196, %r197};
	xor.b32  	%r198, %r192, 88675123;
	add.s32 	%r199, %r189, 5783321;
	st.global.v2.u32 	[%rd2+16], {%r198, %r199};
	setp.eq.s32 	%p2, %r186, 0;
	@%p2 bra 	$L__BB0_43;
	mov.b32 	%r320, 0;
$L__BB0_3:
	and.b64  	%rd4, %rd22, 3;
	setp.eq.s64 	%p3, %rd4, 0;
	@%p3 bra 	$L__BB0_42;
	mul.wide.u32 	%rd16, %r320, 3200;
	mov.u64 	%rd17, precalc_xorwow_matrix;
	add.s64 	%rd5, %rd17, %rd16;
	cvt.u32.u64 	%r2, %rd4;
	mov.b32 	%r321, 0;
$L__BB0_5:
	mov.b32 	%r334, 0;
	mov.u32 	%r335, %r334;
	mov.u32 	%r336, %r334;
	mov.u32 	%r337, %r334;
	mov.u32 	%r338, %r334;
	mov.u32 	%r327, %r334;
$L__BB0_6:
	mul.wide.u32 	%rd18, %r327, 4;
	add.s64 	%rd19, %rd2, %rd18;
	ld.global.u32 	%r10, [%rd19+4];
	shl.b32 	%r11, %r327, 5;
	mov.b32 	%r333, 0;
$L__BB0_7:
	.pragma "nounroll";
	shr.u32 	%r204, %r10, %r333;
	and.b32  	%r205, %r204, 1;
	setp.eq.b32 	%p4, %r205, 1;
	not.pred 	%p5, %p4;
	add.s32 	%r206, %r11, %r333;
	mul.lo.s32 	%r207, %r206, 5;
	mul.wide.u32 	%rd20, %r207, 4;
	add.s64 	%rd6, %rd5, %rd20;
	@%p5 bra 	$L__BB0_9;
	ld.global.u32 	%r208, [%rd6];
	xor.b32  	%r338, %r338, %r208;
	ld.global.u32 	%r209, [%rd6+4];
	xor.b32  	%r337, %r337, %r209;
	ld.global.u32 	%r210, [%rd6+8];
	xor.b32  	%r336, %r336, %r210;
	ld.global.u32 	%r211, [%rd6+12];
	xor.b32  	%r335, %r335, %r211;
	ld.global.u32 	%r212, [%rd6+16];
	xor.b32  	%r334, %r334, %r212;
$L__BB0_9:
	and.b32  	%r214, %r204, 2;
	setp.eq.s32 	%p6, %r214, 0;
	@%p6 bra 	$L__BB0_11;
	ld.global.u32 	%r215, [%rd6+20];
	xor.b32  	%r338, %r338, %r215;
	ld.global.u32 	%r216, [%rd6+24];
	xor.b32  	%r337, %r337, %r216;
	ld.global.u32 	%r217, [%rd6+28];
	xor.b32  	%r336, %r336, %r217;
	ld.global.u32 	%r218, [%rd6+32];
	xor.b32  	%r335, %r335, %r218;
	ld.global.u32 	%r219, [%rd6+36];
	xor.b32  	%r334, %r334, %r219;
$L__BB0_11:
	and.b32  	%r221, %r204, 4;
	setp.eq.s32 	%p7, %r221, 0;
	@%p7 bra 	$L__BB0_13;
	ld.global.u32 	%r222, [%rd6+40];
	xor.b32  	%r338, %r338, %r222;
	ld.global.u32 	%r223, [%rd6+44];
	xor.b32  	%r337, %r337, %r223;
	ld.global.u32 	%r224, [%rd6+48];
	xor.b32  	%r336, %r336, %r224;
	ld.global.u32 	%r225, [%rd6+52];
	xor.b32  	%r335, %r335, %r225;
	ld.global.u32 	%r226, [%rd6+56];
	xor.b32  	%r334, %r334, %r226;
$L__BB0_13:
	and.b32  	%r228, %r204, 8;
	setp.eq.s32 	%p8, %r228, 0;
	@%p8 bra 	$L__BB0_15;
	ld.global.u32 	%r229, [%rd6+60];
	xor.b32  	%r338, %r338, %r229;
	ld.global.u32 	%r230, [%rd6+64];
	xor.b32  	%r337, %r337, %r230;
	ld.global.u32 	%r231, [%rd6+68];
	xor.b32  	%r336, %r336, %r231;
	ld.global.u32 	%r232, [%rd6+72];
	xor.b32  	%r335, %r335, %r232;
	ld.global.u32 	%r233, [%rd6+76];
	xor.b32  	%r334, %r334, %r233;
$L__BB0_15:
	and.b32  	%r235, %r204, 16;
	setp.eq.s32 	%p9, %r235, 0;
	@%p9 bra 	$L__BB0_17;
	ld.global.u32 	%r236, [%rd6+80];
	xor.b32  	%r338, %r338, %r236;
	ld.global.u32 	%r237, [%rd6+84];
	xor.b32  	%r337, %r337, %r237;
	ld.global.u32 	%r238, [%rd6+88];
	xor.b32  	%r336, %r336, %r238;
	ld.global.u32 	%r239, [%rd6+92];
	xor.b32  	%r335, %r335, %r239;
	ld.global.u32 	%r240, [%rd6+96];
	xor.b32  	%r334, %r334, %r240;
$L__BB0_17:
	and.b32  	%r242, %r204, 32;
	setp.eq.s32 	%p10, %r242, 0;
	@%p10 bra 	$L__BB0_19;
	ld.global.u32 	%r243, [%rd6+100];
	xor.b32  	%r338, %r338, %r243;
	ld.global.u32 	%r244, [%rd6+104];
	xor.b32  	%r337, %r337, %r244;
	ld.global.u32 	%r245, [%rd6+108];
	xor.b32  	%r336, %r336, %r245;
	ld.global.u32 	%r246, [%rd6+112];
	xor.b32  	%r335, %r335, %r246;
	ld.global.u32 	%r247, [%rd6+116];
	xor.b32  	%r334, %r334, %r247;
$L__BB0_19:
	and.b32  	%r249, %r204, 64;
	setp.eq.s32 	%p11, %r249, 0;
	@%p11 bra 	$L__BB0_21;
	ld.global.u32 	%r250, [%rd6+120];
	xor.b32  	%r338, %r338, %r250;
	ld.global.u32 	%r251, [%rd6+124];
	xor.b32  	%r337, %r337, %r251;
	ld.global.u32 	%r252, [%rd6+128];
	xor.b32  	%r336, %r336, %r252;
	ld.global.u32 	%r253, [%rd6+132];
	xor.b32  	%r335, %r335, %r253;
	ld.global.u32 	%r254, [%rd6+136];
	xor.b32  	%r334, %r334, %r254;
$L__BB0_21:
	and.b32  	%r256, %r204, 128;
	setp.eq.s32 	%p12, %r256, 0;
	@%p12 bra 	$L__BB0_23;
	ld.global.u32 	%r257, [%rd6+140];
	xor.b32  	%r338, %r338, %r257;
	ld.global.u32 	%r258, [%rd6+144];
	xor.b32  	%r337, %r337, %r258;
	ld.global.u32 	%r259, [%rd6+148];
	xor.b32  	%r336, %r336, %r259;
	ld.global.u32 	%r260, [%rd6+152];
	xor.b32  	%r335, %r335, %r260;
	ld.global.u32 	%r261, [%rd6+156];
	xor.b32  	%r334, %r334, %r261;
$L__BB0_23:
	and.b32  	%r263, %r204, 256;
	setp.eq.s32 	%p13, %r263, 0;
	@%p13 bra 	$L__BB0_25;
	ld.global.u32 	%r264, [%rd6+160];
	xor.b32  	%r338, %r338, %r264;
	ld.global.u32 	%r265, [%rd6+164];
	xor.b32  	%r337, %r337, %r265;
	ld.global.u32 	%r266, [%rd6+168];
	xor.b32  	%r336, %r336, %r266;
	ld.global.u32 	%r267, [%rd6+172];
	xor.b32  	%r335, %r335, %r267;
	ld.global.u32 	%r268, [%rd6+176];
	xor.b32  	%r334, %r334, %r268;
$L__BB0_25:
	and.b32  	%r270, %r204, 512;
	setp.eq.s32 	%p14, %r270, 0;
	@%p14 bra 	$L__BB0_27;
	ld.global.u32 	%r271, [%rd6+180];
	xor.b32  	%r338, %r338, %r271;
	ld.global.u32 	%r272, [%rd6+184];
	xor.b32  	%r337, %r337, %r272;
	ld.global.u32 	%r273, [%rd6+188];
	xor.b32  	%r336, %r336, %r273;
	ld.global.u32 	%r274, [%rd6+192];
	xor.b32  	%r335, %r335, %r274;
	ld.global.u32 	%r275, [%rd6+196];
	xor.b32  	%r334, %r334, %r275;
$L__BB0_27:
	and.b32  	%r277, %r204, 1024;
	setp.eq.s32 	%p15, %r277, 0;
	@%p15 bra 	$L__BB0_29;
	ld.global.u32 	%r278, [%rd6+200];
	xor.b32  	%r338, %r338, %r278;
	ld.global.u32 	%r279, [%rd6+204];
	xor.b32  	%r337, %r337, %r279;
	ld.global.u32 	%r280, [%rd6+208];
	xor.b32  	%r336, %r336, %r280;
	ld.global.u32 	%r281, [%rd6+212];
	xor.b32  	%r335, %r335, %r281;
	ld.global.u32 	%r282, [%rd6+216];
	xor.b32  	%r334, %r334, %r282;
$L__BB0_29:
	and.b32  	%r284, %r204, 2048;
	setp.eq.s32 	%p16, %r284, 0;
	@%p16 bra 	$L__BB0_31;
	ld.global.u32 	%r285, [%rd6+220];
	xor.b32  	%r338, %r338, %r285;
	ld.global.u32 	%r286, [%rd6+224];
	xor.b32  	%r337, %r337, %r286;
	ld.global.u32 	%r287, [%rd6+228];
	xor.b32  	%r336, %r336, %r287;
	ld.global.u32 	%r288, [%rd6+232];
	xor.b32  	%r335, %r335, %r288;
	ld.global.u32 	%r289, [%rd6+236];
	xor.b32  	%r334, %r334, %r289;
$L__BB0_31:
	and.b32  	%r291, %r204, 4096;
	setp.eq.s32 	%p17, %r291, 0;
	@%p17 bra 	$L__BB0_33;
	ld.global.u32 	%r292, [%rd6+240];
	xor.b32  	%r338, %r338, %r292;
	ld.global.u32 	%r293, [%rd6+244];
	xor.b32  	%r337, %r337, %r293;
	ld.global.u32 	%r294, [%rd6+248];
	xor.b32  	%r336, %r336, %r294;
	ld.global.u32 	%r295, [%rd6+252];
	xor.b32  	%r335, %r335, %r295;
	ld.global.u32 	%r296, [%rd6+256];
	xor.b32  	%r334, %r334, %r296;
$L__BB0_33:
	and.b32  	%r298, %r204, 8192;
	setp.eq.s32 	%p18, %r298, 0;
	@%p18 bra 	$L__BB0_35;
	ld.global.u32 	%r299, [%rd6+260];
	xor.b32  	%r338, %r338, %r299;
	ld.global.u32 	%r300, [%rd6+264];
	xor.b32  	%r337, %r337, %r300;
	ld.global.u32 	%r301, [%rd6+268];
	xor.b32  	%r336, %r336, %r301;
	ld.global.u32 	%r302, [%rd6+272];
	xor.b32  	%r335, %r335, %r302;
	ld.global.u32 	%r303, [%rd6+276];
	xor.b32  	%r334, %r334, %r303;
$L__BB0_35:
	and.b32  	%r305, %r204, 16384;
	setp.eq.s32 	%p19, %r305, 0;
	@%p19 bra 	$L__BB0_37;
	ld.global.u32 	%r306, [%rd6+280];
	xor.b32  	%r338, %r338, %r306;
	ld.global.u32 	%r307, [%rd6+284];
	xor.b32  	%r337, %r337, %r307;
	ld.global.u32 	%r308, [%rd6+288];
	xor.b32  	%r336, %r336, %r308;
	ld.global.u32 	%r309, [%rd6+292];
	xor.b32  	%r335, %r335, %r309;
	ld.global.u32 	%r310, [%rd6+296];
	xor.b32  	%r334, %r334, %r310;
$L__BB0_37:
	and.b32  	%r312, %r204, 32768;
	setp.eq.s32 	%p20, %r312, 0;
	@%p20 bra 	$L__BB0_39;
	ld.global.u32 	%r313, [%rd6+300];
	xor.b32  	%r338, %r338, %r313;
	ld.global.u32 	%r314, [%rd6+304];
	xor.b32  	%r337, %r337, %r314;
	ld.global.u32 	%r315, [%rd6+308];
	xor.b32  	%r336, %r336, %r315;
	ld.global.u32 	%r316, [%rd6+312];
	xor.b32  	%r335, %r335, %r316;
	ld.global.u32 	%r317, [%rd6+316];
	xor.b32  	%r334, %r334, %r317;
$L__BB0_39:
	add.s32 	%r333, %r333, 16;
	setp.ne.s32 	%p21, %r333, 32;
	@%p21 bra 	$L__BB0_7;
	mad.lo.s32 	%r318, %r327, -31, %r11;
	add.s32 	%r327, %r318, 1;
	setp.ne.s32 	%p22, %r327, 5;
	@%p22 bra 	$L__BB0_6;
	st.global.u32 	[%rd2+4], %r338;
	st.global.u32 	[%rd2+8], %r337;
	st.global.u32 	[%rd2+12], %r336;
	st.global.u32 	[%rd2+16], %r335;
	st.global.u32 	[%rd2+20], %r334;
	add.s32 	%r321, %r321, 1;
	setp.lt.u32 	%p23, %r321, %r2;
	@%p23 bra 	$L__BB0_5;
$L__BB0_42:
	shr.u64 	%rd7, %rd22, 2;
	add.s32 	%r320, %r320, 1;
	setp.gt.u64 	%p24, %rd22, 3;
	mov.u64 	%rd22, %rd7;
	@%p24 bra 	$L__BB0_3;
$L__BB0_43:
	mov.b32 	%r319, 0;
	st.global.v2.u32 	[%rd2+24], {%r319, %r319};
	st.global.u32 	[%rd2+32], %r319;
	mov.b64 	%rd21, 0;
	st.global.u64 	[%rd2+40], %rd21;
$L__BB0_44:
	ret;

}
	// .globl	_Z28init_first_population_kernelP11ParticipantS0_mmP17curandStateXORWOWff
.visible .entry _Z28init_first_population_kernelP11ParticipantS0_mmP17curandStateXORWOWff(
	.param .u64 .ptr .align 1 _Z28init_first_population_kernelP11ParticipantS0_mmP17curandStateXORWOWff_param_0,
	.param .u64 .ptr .align 1 _Z28init_first_population_kernelP11ParticipantS0_mmP17curandStateXORWOWff_param_1,
	.param .u64 _Z28init_first_population_kernelP11ParticipantS0_mmP17curandStateXORWOWff_param_2,
	.param .u64 _Z28init_first_population_kernelP11ParticipantS0_mmP17curandStateXORWOWff_param_3,
	.param .u64 .ptr .align 1 _Z28init_first_population_kernelP11ParticipantS0_mmP17curandStateXORWOWff_param_4,
	.param .f32 _Z28init_first_population_kernelP11ParticipantS0_mmP17curandStateXORWOWff_param_5,
	.param .f32 _Z28init_first_population_kernelP11ParticipantS0_mmP17curandStateXORWOWff_param_6
)
{
	.reg .pred 	%p<28>;
	.reg .b32 	%r<279>;
	.reg .b32 	%f<56>;
	.reg .b64 	%rd<127>;
	.reg .b64 	%fd<141>;

	ld.param.u64 	%rd23, [_Z28init_first_population_kernelP11ParticipantS0_mmP17curandStateXORWOWff_param_0];
	ld.param.u64 	%rd24, [_Z28init_first_population_kernelP11ParticipantS0_mmP17curandStateXORWOWff_param_1];
	ld.param.u64 	%rd27, [_Z28init_first_population_kernelP11ParticipantS0_mmP17curandStateXORWOWff_param_2];
	ld.param.u64 	%rd25, [_Z28init_first_population_kernelP11ParticipantS0_mmP17curandStateXORWOWff_param_3];
	ld.param.u64 	%rd26, [_Z28init_first_population_kernelP11ParticipantS0_mmP17curandStateXORWOWff_param_4];
	ld.param.f32 	%f6, [_Z28init_first_population_kernelP11ParticipantS0_mmP17curandStateXORWOWff_param_5];
	ld.param.f32 	%f7, [_Z28init_first_population_kernelP11ParticipantS0_mmP17curandStateXORWOWff_param_6];
	mov.u32 	%r84, %tid.x;
	mov.u32 	%r85, %ntid.x;
	mov.u32 	%r86, %ctaid.x;
	mad.lo.s32 	%r87, %r85, %r86, %r84;
	cvt.u64.u32 	%rd1, %r87;
	setp.le.u64 	%p1, %rd27, %rd1;
	@%p1 bra 	$L__BB1_36;
	cvta.to.global.u64 	%rd28, %rd23;
	cvta.to.global.u64 	%rd29, %rd24;
	cvta.to.global.u64 	%rd30, %rd26;
	mad.lo.s64 	%rd2, %rd1, 48, %rd30;
	ld.global.v2.u32 	{%r272, %r271}, [%rd2];
	ld.global.v2.u32 	{%r270, %r269}, [%rd2+8];
	ld.global.v2.u32 	{%r268, %r267}, [%rd2+16];
	ld.global.v2.u32 	{%r7, %r8}, [%rd2+24];
	ld.global.f32 	%f1, [%rd2+32];
	ld.global.f64 	%fd1, [%rd2+40];
	setp.eq.s64 	%p2, %rd25, 0;
	shl.b64 	%rd31, %rd1, 4;
	add.s64 	%rd32, %rd28, %rd31;
	add.s64 	%rd3, %rd32, 8;
	add.s64 	%rd33, %rd29, %rd31;
	add.s64 	%rd4, %rd33, 8;
	@%p2 bra 	$L__BB1_13;
	sub.f32 	%f2, %f7, %f6;
	and.b64  	%rd5, %rd25, 7;
	setp.lt.u64 	%p3, %rd25, 8;
	mov.b64 	%rd122, 0;
	mov.u32 	%r239, %r267;
	@%p3 bra 	$L__BB1_5;
	and.b64  	%rd122, %rd25, -8;
	mov.b64 	%rd120, 0;
	mov.u32 	%r239, %r267;
$L__BB1_4:
	.pragma "nounroll";
	shr.u32 	%r89, %r271, 2;
	xor.b32  	%r90, %r89, %r271;
	shl.b32 	%r91, %r239, 4;
	shl.b32 	%r92, %r90, 1;
	xor.b32  	%r93, %r91, %r92;
	xor.b32  	%r94, %r93, %r239;
	xor.b32  	%r95, %r94, %r90;
	add.s32 	%r96, %r272, %r95;
	add.s32 	%r97, %r96, 362437;
	cvt.rn.f32.u32 	%f8, %r97;
	fma.rn.f32 	%f9, %f8, 0f2F800000, 0f2F000000;
	fma.rn.f32 	%f10, %f2, %f9, %f6;
	ld.global.u64 	%rd36, [%rd3];
	shl.b64 	%rd37, %rd120, 2;
	add.s64 	%rd38, %rd36, %rd37;
	st.f32 	[%rd38], %f10;
	ld.global.u64 	%rd39, [%rd4];
	add.s64 	%rd40, %rd39, %rd37;
	mov.b32 	%r98, 1065353216;
	st.u32 	[%rd40], %r98;
	shr.u32 	%r99, %r270, 2;
	xor.b32  	%r100, %r99, %r270;
	shl.b32 	%r101, %r95, 4;
	shl.b32 	%r102, %r100, 1;
	xor.b32  	%r103, %r101, %r102;
	xor.b32  	%r104, %r103, %r95;
	xor.b32  	%r105, %r104, %r100;
	add.s32 	%r106, %r272, %r105;
	add.s32 	%r107, %r106, 724874;
	cvt.rn.f32.u32 	%f11, %r107;
	fma.rn.f32 	%f12, %f11, 0f2F800000, 0f2F000000;
	fma.rn.f32 	%f13, %f2, %f12, %f6;
	ld.global.u64 	%rd41, [%rd3];
	add.s64 	%rd42, %rd41, %rd37;
	st.f32 	[%rd42+4], %f13;
	ld.global.u64 	%rd43, [%rd4];
	add.s64 	%rd44, %rd43, %rd37;
	st.u32 	[%rd44+4], %r98;
	shr.u32 	%r108, %r269, 2;
	xor.b32  	%r109, %r108, %r269;
	shl.b32 	%r110, %r105, 4;
	shl.b32 	%r111, %r109, 1;
	xor.b32  	%r112, %r110, %r111;
	xor.b32  	%r113, %r112, %r105;
	xor.b32  	%r114, %r113, %r109;
	add.s32 	%r115, %r272, %r114;
	add.s32 	%r116, %r115, 1087311;
	cvt.rn.f32.u32 	%f14, %r116;
	fma.rn.f32 	%f15, %f14, 0f2F800000, 0f2F000000;
	fma.rn.f32 	%f16, %f2, %f15, %f6;
	ld.global.u64 	%rd45, [%rd3];
	add.s64 	%rd46, %rd45, %rd37;
	st.f32 	[%rd46+8], %f16;
	ld.global.u64 	%rd47, [%rd4];
	add.s64 	%rd48, %rd47, %rd37;
	st.u32 	[%rd48+8], %r98;
	shr.u32 	%r117, %r268, 2;
	xor.b32  	%r118, %r117, %r268;
	shl.b32 	%r119, %r114, 4;
	shl.b32 	%r120, %r118, 1;
	xor.b32  	%r121, %r119, %r120;
	xor.b32  	%r122, %r121, %r114;
	xor.b32  	%r271, %r122, %r118;
	add.s32 	%r123, %r272, %r271;
	add.s32 	%r124, %r123, 1449748;
	cvt.rn.f32.u32 	%f17, %r124;
	fma.rn.f32 	%f18, %f17, 0f2F800000, 0f2F000000;
	fma.rn.f32 	%f19, %f2, %f18, %f6;
	ld.global.u64 	%rd49, [%rd3];
	add.s64 	%rd50, %rd49, %rd37;
	st.f32 	[%rd50+12], %f19;
	ld.global.u64 	%rd51, [%rd4];
	add.s64 	%rd52, %rd51, %rd37;
	st.u32 	[%rd52+12], %r98;
	shr.u32 	%r125, %r239, 2;
	xor.b32  	%r126, %r125, %r239;
	shl.b32 	%r127, %r271, 4;
	shl.b32 	%r128, %r126, 1;
	xor.b32  	%r129, %r127, %r128;
	xor.b32  	%r130, %r129, %r271;
	xor.b32  	%r270, %r130, %r126;
	add.s32 	%r131, %r272, %r270;
	add.s32 	%r132, %r131, 1812185;
	cvt.rn.f32.u32 	%f20, %r132;
	fma.rn.f32 	%f21, %f20, 0f2F800000, 0f2F000000;
	fma.rn.f32 	%f22, %f2, %f21, %f6;
	ld.global.u64 	%rd53, [%rd3];
	add.s64 	%rd54, %rd53, %rd37;
	st.f32 	[%rd54+16], %f22;
	ld.global.u64 	%rd55, [%rd4];
	add.s64 	%rd56, %rd55, %rd37;
	st.u32 	[%rd56+16], %r98;
	shr.u32 	%r133, %r95, 2;
	xor.b32  	%r134, %r133, %r95;
	shl.b32 	%r135, %r270, 4;
	shl.b32 	%r136, %r134, 1;
	xor.b32  	%r137, %r135, %r136;
	xor.b32  	%r138, %r137, %r270;
	xor.b32  	%r269, %r138, %r134;
	add.s32 	%r139, %r272, %r269;
	add.s32 	%r140, %r139, 2174622;
	cvt.rn.f32.u32 	%f23, %r140;
	fma.rn.f32 	%f24, %f23, 0f2F800000, 0f2F000000;
	fma.rn.f32 	%f25, %f2, %f24, %f6;
	ld.global.u64 	%rd57, [%rd3];
	add.s64 	%rd58, %rd57, %rd37;
	st.f32 	[%rd58+20], %f25;
	ld.global.u64 	%rd59, [%rd4];
	add.s64 	%rd60, %rd59, %rd37;
	st.u32 	[%rd60+20], %r98;
	shr.u32 	%r141, %r105, 2;
	xor.b32  	%r142, %r141, %r105;
	shl.b32 	%r143, %r269, 4;
	shl.b32 	%r144, %r142, 1;
	xor.b32  	%r145, %r143, %r144;
	xor.b32  	%r146, %r145, %r269;
	xor.b32  	%r268, %r146, %r142;
	add.s32 	%r147, %r272, %r268;
	add.s32 	%r148, %r147, 2537059;
	cvt.rn.f32.u32 	%f26, %r148;
	fma.rn.f32 	%f27, %f26, 0f2F800000, 0f2F000000;
	fma.rn.f32 	%f28, %f2, %f27, %f6;
	ld.global.u64 	%rd61, [%rd3];
	add.s64 	%rd62, %rd61, %rd37;
	st.f32 	[%rd62+24], %f28;
	ld.global.u64 	%rd63, [%rd4];
	add.s64 	%rd64, %rd63, %rd37;
	st.u32 	[%rd64+24], %r98;
	shr.u32 	%r149, %r114, 2;
	xor.b32  	%r150, %r149, %r114;
	shl.b32 	%r151, %r268, 4;
	shl.b32 	%r152, %r150, 1;
	xor.b32  	%r153, %r151, %r152;
	xor.b32  	%r154, %r153, %r268;
	xor.b32  	%r239, %r154, %r150;
	add.s32 	%r272, %r272, 2899496;
	add.s32 	%r155, %r239, %r272;
	cvt.rn.f32.u32 	%f29, %r155;
	fma.rn.f32 	%f30, %f29, 0f2F800000, 0f2F000000;
	fma.rn.f32 	%f31, %f2, %f30, %f6;
	ld.global.u64 	%rd65, [%rd3];
	add.s64 	%rd66, %rd65, %rd37;
	st.f32 	[%rd66+28], %f31;
	ld.global.u64 	%rd67, [%rd4];
	add.s64 	%rd68, %rd67, %rd37;
	st.u32 	[%rd68+28], %r98;
	add.s64 	%rd120, %rd120, 8;
	setp.ne.s64 	%p4, %rd120, %rd122;
	@%p4 bra 	$L__BB1_4;
$L__BB1_5:
	setp.eq.s64 	%p5, %rd5, 0;
	mov.u32 	%r267, %r239;
	@%p5 bra 	$L__BB1_13;
	and.b64  	%rd10, %rd25, 3;
	setp.lt.u64 	%p6, %rd5, 4;
	mov.u32 	%r262, %r271;
	mov.u32 	%r255, %r269;
	mov.u32 	%r256, %r268;
	mov.u32 	%r257, %r239;
	@%p6 bra 	$L__BB1_8;
	shr.u32 	%r157, %r271, 2;
	xor.b32  	%r158, %r157, %r271;
	shl.b32 	%r159, %r239, 4;
	shl.b32 	%r160, %r158, 1;
	xor.b32  	%r161, %r159, %r160;
	xor.b32  	%r162, %r161, %r239;
	xor.b32  	%r33, %r162, %r158;
	add.s32 	%r163, %r272, %r33;
	add.s32 	%r164, %r163, 362437;
	cvt.rn.f32.u32 	%f32, %r164;
	fma.rn.f32 	%f33, %f32, 0f2F800000, 0f2F000000;
	fma.rn.f32 	%f34, %f2, %f33, %f6;
	ld.global.u64 	%rd69, [%rd3];
	shl.b64 	%rd70, %rd122, 2;
	add.s64 	%rd71, %rd69, %rd70;
	st.f32 	[%rd71], %f34;
	ld.global.u64 	%rd72, [%rd4];
	add.s64 	%rd73, %rd72, %rd70;
	mov.b32 	%r165, 1065353216;
	st.u32 	[%rd73], %r165;
	shr.u32 	%r166, %r270, 2;
	xor.b32  	%r167, %r166, %r270;
	shl.b32 	%r168, %r33, 4;
	shl.b32 	%r169, %r167, 1;
	xor.b32  	%r170, %r168, %r169;
	xor.b32  	%r171, %r170, %r33;
	xor.b32  	%r255, %r171, %r167;
	add.s32 	%r172, %r272, %r255;
	add.s32 	%r173, %r172, 724874;
	cvt.rn.f32.u32 	%f35, %r173;
	fma.rn.f32 	%f36, %f35, 0f2F800000, 0f2F000000;
	fma.rn.f32 	%f37, %f2, %f36, %f6;
	ld.global.u64 	%rd74, [%rd3];
	add.s64 	%rd75, %rd74, %rd70;
	st.f32 	[%rd75+4], %f37;
	ld.global.u64 	%rd76, [%rd4];
	add.s64 	%rd77, %rd76, %rd70;
	st.u32 	[%rd77+4], %r165;
	shr.u32 	%r174, %r269, 2;
	xor.b32  	%r175, %r174, %r269;
	shl.b32 	%r176, %r255, 4;
	shl.b32 	%r177, %r175, 1;
	xor.b32  	%r178, %r176, %r177;
	xor.b32  	%r179, %r178, %r255;
	xor.b32  	%r256, %r179, %r175;
	add.s32 	%r180, %r272, %r256;
	add.s32 	%r181, %r180, 1087311;
	cvt.rn.f32.u32 	%f38, %r181;
	fma.rn.f32 	%f39, %f38, 0f2F800000, 0f2F000000;
	fma.rn.f32 	%f40, %f2, %f39, %f6;
	ld.global.u64 	%rd78, [%rd3];
	add.s64 	%rd79, %rd78, %rd70;
	st.f32 	[%rd79+8], %f40;
	ld.global.u64 	%rd80, [%rd4];
	add.s64 	%rd81, %rd80, %rd70;
	st.u32 	[%rd81+8], %r165;
	shr.u32 	%r182, %r268, 2;
	xor.b32  	%r183, %r182, %r268;
	shl.b32 	%r184, %r256, 4;
	shl.b32 	%r185, %r183, 1;
	xor.b32  	%r186, %r184, %r185;
	xor.b32  	%r187, %r186, %r256;
	xor.b32  	%r267, %r187, %r183;
	add.s32 	%r272, %r272, 1449748;
	add.s32 	%r188, %r267, %r272;
	cvt.rn.f32.u32 	%f41, %r188;
	fma.rn.f32 	%f42, %f41, 0f2F800000, 0f2F000000;
	fma.rn.f32 	%f43, %f2, %f42, %f6;
	ld.global.u64 	%rd82, [%rd3];
	add.s64 	%rd83, %rd82, %rd70;
	st.f32 	[%rd83+12], %f43;
	ld.global.u64 	%rd84, [%rd4];
	add.s64 	%rd85, %rd84, %rd70;
	st.u32 	[%rd85+12], %r165;
	add.s64 	%rd122, %rd122, 4;
	mov.u32 	%r270, %r33;
	mov.u32 	%r269, %r255;
	mov.u32 	%r268, %r256;
	mov.u32 	%r262, %r239;
	mov.u32 	%r257, %r267;
$L__BB1_8:
	setp.eq.s64 	%p7, %rd10, 0;
	mov.u32 	%r271, %r239;
	@%p7 bra 	$L__BB1_13;
	setp.eq.s64 	%p8, %rd10, 1;
	mov.u32 	%r263, %r270;
	mov.u32 	%r264, %r255;
	mov.u32 	%r265, %r256;
	mov.u32 	%r266, %r257;
	@%p8 bra 	$L__BB1_11;
	shr.u32 	%r190, %r262, 2;
	xor.b32  	%r191, %r190, %r262;
	shl.b32 	%r192, %r257, 4;
	shl.b32 	%r193, %r191, 1;
	xor.b32  	%r194, %r192, %r193;
	xor.b32  	%r195, %r194, %r257;
	xor.b32  	%r268, %r195, %r191;
	add.s32 	%r196, %r272, %r268;
	add.s32 	%r197, %r196, 362437;
	cvt.rn.f32.u32 	%f44, %r197;
	fma.rn.f32 	%f45, %f44, 0f2F800000, 0f2F000000;
	fma.rn.f32 	%f46, %f2, %f45, %f6;
	ld.global.u64 	%rd86, [%rd3];
	shl.b64 	%rd87, %rd122, 2;
	add.s64 	%rd88, %rd86, %rd87;
	st.f32 	[%rd88], %f46;
	ld.global.u64 	%rd89, [%rd4];
	add.s64 	%rd90, %rd89, %rd87;
	mov.b32 	%r198, 1065353216;
	st.u32 	[%rd90], %r198;
	shr.u32 	%r199, %r270, 2;
	xor.b32  	%r200, %r199, %r270;
	shl.b32 	%r201, %r268, 4;
	shl.b32 	%r202, %r200, 1;
	xor.b32  	%r203, %r201, %r202;
	xor.b32  	%r204, %r203, %r268;
	xor.b32  	%r267, %r204, %r200;
	add.s32 	%r272, %r272, 724874;
	add.s32 	%r205, %r267, %r272;
	cvt.rn.f32.u32 	%f47, %r205;
	fma.rn.f32 	%f48, %f47, 0f2F800000, 0f2F000000;
	fma.rn.f32 	%f49, %f2, %f48, %f6;
	ld.global.u64 	%rd91, [%rd3];
	add.s64 	%rd92, %rd91, %rd87;
	st.f32 	[%rd92+4], %f49;
	ld.global.u64 	%rd93, [%rd4];
	add.s64 	%rd94, %rd93, %rd87;
	st.u32 	[%rd94+4], %r198;
	add.s64 	%rd122, %rd122, 2;
	mov.u32 	%r262, %r255;
	mov.u32 	%r263, %r256;
	mov.u32 	%r264, %r257;
	mov.u32 	%r265, %r268;
	mov.u32 	%r266, %r267;
$L__BB1_11:
	and.b64  	%rd95, %rd25, 1;
	setp.eq.b64 	%p9, %rd95, 1;
	not.pred 	%p10, %p9;
	mov.u32 	%r269, %r257;
	mov.u32 	%r270, %r256;
	mov.u32 	%r271, %r255;
	@%p10 bra 	$L__BB1_13;
	shr.u32 	%r206, %r262, 2;
	xor.b32  	%r207, %r206, %r262;
	shl.b32 	%r208, %r266, 4;
	shl.b32 	%r209, %r207, 1;
	xor.b32  	%r210, %r208, %r209;
	xor.b32  	%r211, %r210, %r266;
	xor.b32  	%r267, %r211, %r207;
	add.s32 	%r272, %r272, 362437;
	add.s32 	%r212, %r267, %r272;
	cvt.rn.f32.u32 	%f50, %r212;
	fma.rn.f32 	%f51, %f50, 0f2F800000, 0f2F000000;
	fma.rn.f32 	%f52, %f2, %f51, %f6;
	ld.global.u64 	%rd96, [%rd3];
	shl.b64 	%rd97, %rd122, 2;
	add.s64 	%rd98, %rd96, %rd97;
	st.f32 	[%rd98], %f52;
	ld.global.u64 	%rd99, [%rd4];
	add.s64 	%rd100, %rd99, %rd97;
	mov.b32 	%r213, 1065353216;
	st.u32 	[%rd100], %r213;
	mov.u32 	%r268, %r266;
	mov.u32 	%r269, %r265;
	mov.u32 	%r270, %r264;
	mov.u32 	%r271, %r263;
$L__BB1_13:
	setp.eq.s64 	%p11, %rd25, 0;
	st.global.v2.u32 	[%rd2], {%r272, %r271};
	st.global.v2.u32 	[%rd2+8], {%r270, %r269};
	st.global.v2.u32 	[%rd2+16], {%r268, %r267};
	st.global.v2.u32 	[%rd2+24], {%r7, %r8};
	st.global.f32 	[%rd2+32], %f1;
	st.global.f64 	[%rd2+40], %fd1;
	ld.global.u64 	%rd15, [%rd3];
	mov.f64 	%fd140, 0d3FF0000000000000;
	@%p11 bra 	$L__BB1_35;
	setp.eq.s64 	%p12, %rd25, 1;
	mov.f64 	%fd135, 0d0000000000000000;
	mov.b64 	%rd126, 0;
	@%p12 bra 	$L__BB1_27;
	and.b64  	%rd126, %rd25, -2;
	add.s64 	%rd124, %rd15, 4;
	mov.f64 	%fd135, 0d0000000000000000;
	mov.u64 	%rd125, %rd126;
$L__BB1_16:
	ld.f32 	%f53, [%rd124+-4];
	mul.f32 	%f3, %f53, %f53;
	cvt.f64.f32 	%fd36, %f53;
	mul.f64 	%fd3, %fd36, 0d401921FB54442D18;
	abs.f64 	%fd4, %fd3;
	setp.neu.f64 	%p13, %fd4, 0d7FF0000000000000;
	@%p13 bra 	$L__BB1_18;
	mov.f64 	%fd42, 0d0000000000000000;
	mul.rn.f64 	%fd132, %fd3, %fd42;
	mov.b32 	%r274, 1;
	bra.uni 	$L__BB1_21;
$L__BB1_18:
	mul.f64 	%fd37, %fd3, 0d3FE45F306DC9C883;
	cvt.rni.s32.f64 	%r273, %fd37;
	cvt.rn.f64.s32 	%fd38, %r273;
	fma.rn.f64 	%fd39, %fd38, 0dBFF921FB54442D18, %fd3;
	fma.rn.f64 	%fd40, %fd38, 0dBC91A62633145C00, %fd39;
	fma.rn.f64 	%fd132, %fd38, 0dB97B839A252049C0, %fd40;
	setp.ltu.f64 	%p14, %fd4, 0d41E0000000000000;
	@%p14 bra 	$L__BB1_20;
	{ // callseq 0, 0
	.param .b64 param0;
	st.param.f64 	[param0], %fd3;
	.param .align 16 .b8 retval0[16];
	call.uni (retval0), 
	__internal_trig_reduction_slowpathd, 
	(
	param0
	);
	ld.param.f64 	%fd132, [retval0];
	ld.param.b32 	%r273, [retval0+8];
	} // callseq 0
$L__BB1_20:
	add.s32 	%r274, %r273, 1;
$L__BB1_21:
	shl.b32 	%r216, %r274, 6;
	cvt.u64.u32 	%rd102, %r216;
	and.b64  	%rd103, %rd102, 64;
	mov.u64 	%rd104, __cudart_sin_cos_coeffs;
	add.s64 	%rd105, %rd104, %rd103;
	mul.rn.f64 	%fd43, %fd132, %fd132;
	and.b32  	%r217, %r274, 1;
	setp.eq.b32 	%p15, %r217, 1;
	selp.f64 	%fd44, 0dBDA8FF8320FD8164, 0d3DE5DB65F9785EBA, %p15;
	ld.global.nc.v2.f64 	{%fd45, %fd46}, [%rd105];
	fma.rn.f64 	%fd47, %fd44, %fd43, %fd45;
	fma.rn.f64 	%fd48, %fd47, %fd43, %fd46;
	ld.global.nc.v2.f64 	{%fd49, %fd50}, [%rd105+16];
	fma.rn.f64 	%fd51, %fd48, %fd43, %fd49;
	fma.rn.f64 	%fd52, %fd51, %fd43, %fd50;
	ld.global.nc.v2.f64 	{%fd53, %fd54}, [%rd105+32];
	fma.rn.f64 	%fd55, %fd52, %fd43, %fd53;
	fma.rn.f64 	%fd56, %fd55, %fd43, %fd54;
	fma.rn.f64 	%fd57, %fd56, %fd132, %fd132;
	fma.rn.f64 	%fd58, %fd56, %fd43, 0d3FF0000000000000;
	selp.f64 	%fd59, %fd58, %fd57, %p15;
	and.b32  	%r218, %r274, 2;
	setp.eq.s32 	%p16, %r218, 0;
	mov.f64 	%fd60, 0d0000000000000000;
	sub.f64 	%fd61, %fd60, %fd59;
	selp.f64 	%fd62, %fd59, %fd61, %p16;
	mul.f64 	%fd63, %fd62, 0d4024000000000000;
	cvt.f64.f32 	%fd64, %f3;
	sub.f64 	%fd65, %fd64, %fd63;
	add.f64 	%fd66, %fd65, 0d4024000000000000;
	add.f64 	%fd10, %fd135, %fd66;
	ld.f32 	%f54, [%rd124];
	mul.f32 	%f4, %f54, %f54;
	cvt.f64.f32 	%fd67, %f54;
	mul.f64 	%fd11, %fd67, 0d401921FB54442D18;
	abs.f64 	%fd12, %fd11;
	setp.eq.f64 	%p17, %fd12, 0d7FF0000000000000;
	@%p17 bra 	$L__BB1_25;
	mul.f64 	%fd68, %fd11, 0d3FE45F306DC9C883;
	cvt.rni.s32.f64 	%r275, %fd68;
	cvt.rn.f64.s32 	%fd69, %r275;
	fma.rn.f64 	%fd70, %fd69, 0dBFF921FB54442D18, %fd11;
	fma.rn.f64 	%fd71, %fd69, 0dBC91A62633145C00, %fd70;
	fma.rn.f64 	%fd134, %fd69, 0dB97B839A252049C0, %fd71;
	setp.ltu.f64 	%p18, %fd12, 0d41E0000000000000;
	@%p18 bra 	$L__BB1_24;
	{ // callseq 1, 0
	.param .b64 param0;
	st.param.f64 	[param0], %fd11;
	.param .align 16 .b8 retval0[16];
	call.uni (retval0), 
	__internal_trig_reduction_slowpathd, 
	(
	param0
	);
	ld.param.f64 	%fd134, [retval0];
	ld.param.b32 	%r275, [retval0+8];
	} // callseq 1
$L__BB1_24:
	add.s32 	%r276, %r275, 1;
	bra.uni 	$L__BB1_26;
$L__BB1_25:
	mov.f64 	%fd73, 0d0000000000000000;
	mul.rn.f64 	%fd134, %fd11, %fd73;
	mov.b32 	%r276, 1;
$L__BB1_26:
	shl.b32 	%r221, %r276, 6;
	cvt.u64.u32 	%rd106, %r221;
	and.b64  	%rd107, %rd106, 64;
	mov.u64 	%rd108, __cudart_sin_cos_coeffs;
	add.s64 	%rd109, %rd108, %rd107;
	mul.rn.f64 	%fd74, %fd134, %fd134;
	and.b32  	%r222, %r276, 1;
	setp.eq.b32 	%p19, %r222, 1;
	selp.f64 	%fd75, 0dBDA8FF8320FD8164, 0d3DE5DB65F9785EBA, %p19;
	ld.global.nc.v2.f64 	{%fd76, %fd77}, [%rd109];
	fma.rn.f64 	%fd78, %fd75, %fd74, %fd76;
	fma.rn.f64 	%fd79, %fd78, %fd74, %fd77;
	ld.global.nc.v2.f64 	{%fd80, %fd81}, [%rd109+16];
	fma.rn.f64 	%fd82, %fd79, %fd74, %fd80;
	fma.rn.f64 	%fd83, %fd82, %fd74, %fd81;
	ld.global.nc.v2.f64 	{%fd84, %fd85}, [%rd109+32];
	fma.rn.f64 	%fd86, %fd83, %fd74, %fd84;
	fma.rn.f64 	%fd87, %fd86, %fd74, %fd85;
	fma.rn.f64 	%fd88, %fd87, %fd134, %fd134;
	fma.rn.f64 	%fd89, %fd87, %fd74, 0d3FF0000000000000;
	selp.f64 	%fd90, %fd89, %fd88, %p19;
	and.b32  	%r223, %r276, 2;
	setp.eq.s32 	%p20, %r223, 0;
	mov.f64 	%fd91, 0d0000000000000000;
	sub.f64 	%fd92, %fd91, %fd90;
	selp.f64 	%fd93, %fd90, %fd92, %p20;
	mul.f64 	%fd94, %fd93, 0d4024000000000000;
	cvt.f64.f32 	%fd95, %f4;
	sub.f64 	%fd96, %fd95, %fd94;
	add.f64 	%fd97, %fd96, 0d4024000000000000;
	add.f64 	%fd135, %fd10, %fd97;
	add.s64 	%rd125, %rd125, -2;
	add.s64 	%rd124, %rd124, 8;
	setp.ne.s64 	%p21, %rd125, 0;
	@%p21 bra 	$L__BB1_16;
$L__BB1_27:
	and.b64  	%rd110, %rd25, 1;
	setp.eq.b64 	%p22, %rd110, 1;
	not.pred 	%p23, %p22;
	@%p23 bra 	$L__BB1_34;
	shl.b64 	%rd111, %rd126, 2;
	add.s64 	%rd112, %rd15, %rd111;
	ld.f32 	%f55, [%rd112];
	mul.f32 	%f5, %f55, %f55;
	cvt.f64.f32 	%fd98, %f55;
	mul.f64 	%fd21, %fd98, 0d401921FB54442D18;
	abs.f64 	%fd22, %fd21;
	setp.eq.f64 	%p24, %fd22, 0d7FF0000000000000;
	@%p24 bra 	$L__BB1_32;
	mul.f64 	%fd99, %fd21, 0d3FE45F306DC9C883;
	cvt.rni.s32.f64 	%r277, %fd99;
	cvt.rn.f64.s32 	%fd100, %r277;
	fma.rn.f64 	%fd101, %fd100, 0dBFF921FB54442D18, %fd21;
	fma.rn.f64 	%fd102, %fd100, 0dBC91A62633145C00, %fd101;
	fma.rn.f64 	%fd138, %fd100, 0dB97B839A252049C0, %fd102;
	setp.ltu.f64 	%p25, %fd22, 0d41E0000000000000;
	@%p25 bra 	$L__BB1_31;
	{ // callseq 2, 0
	.param .b64 param0;
	st.param.f64 	[param0], %fd21;
	.param .align 16 .b8 retval0[16];
	call.uni (retval0), 
	__internal_trig_reduction_slowpathd, 
	(
	param0
	);
	ld.param.f64 	%fd138, [retval0];
	ld.param.b32 	%r277, [retval0+8];
	} // callseq 2
$L__BB1_31:
	add.s32 	%r278, %r277, 1;
	bra.uni 	$L__BB1_33;
$L__BB1_32:
	mov.f64 	%fd104, 0d0000000000000000;
	mul.rn.f64 	%fd138, %fd21, %fd104;
	mov.b32 	%r278, 1;
$L__BB1_33:
	shl.b32 	%r226, %r278, 6;
	cvt.u64.u32 	%rd113, %r226;
	and.b64  	%rd114, %rd113, 64;
	mov.u64 	%rd115, __cudart_sin_cos_coeffs;
	add.s64 	%rd116, %rd115, %rd114;
	mul.rn.f64 	%fd105, %fd138, %fd138;
	and.b32  	%r227, %r278, 1;
	setp.eq.b32 	%p26, %r227, 1;
	selp.f64 	%fd106, 0dBDA8FF8320FD8164, 0d3DE5DB65F9785EBA, %p26;
	ld.global.nc.v2.f64 	{%fd107, %fd108}, [%rd116];
	fma.rn.f64 	%fd109, %fd106, %fd105, %fd107;
	fma.rn.f64 	%fd110, %fd109, %fd105, %fd108;
	ld.global.nc.v2.f64 	{%fd111, %fd112}, [%rd116+16];
	fma.rn.f64 	%fd113, %fd110, %fd105, %fd111;
	fma.rn.f64 	%fd114, %fd113, %fd105, %fd112;
	ld.global.nc.v2.f64 	{%fd115, %fd116}, [%rd116+32];
	fma.rn.f64 	%fd117, %fd114, %fd105, %fd115;
	fma.rn.f64 	%fd118, %fd117, %fd105, %fd116;
	fma.rn.f64 	%fd119, %fd118, %fd138, %fd138;
	fma.rn.f64 	%fd120, %fd118, %fd105, 0d3FF0000000000000;
	selp.f64 	%fd121, %fd120, %fd119, %p26;
	and.b32  	%r228, %r278, 2;
	setp.eq.s32 	%p27, %r228, 0;
	mov.f64 	%fd122, 0d0000000000000000;
	sub.f64 	%fd123, %fd122, %fd121;
	selp.f64 	%fd124, %fd121, %fd123, %p27;
	mul.f64 	%fd125, %fd124, 0d4024000000000000;
	cvt.f64.f32 	%fd126, %f5;
	sub.f64 	%fd127, %fd126, %fd125;
	add.f64 	%fd128, %fd127, 0d4024000000000000;
	add.f64 	%fd135, %fd135, %fd128;
$L__BB1_34:
	add.f64 	%fd140, %fd135, 0d3FF0000000000000;
$L__BB1_35:
	rcp.rn.f64 	%fd129, %fd140;
	ld.global.u64 	%rd117, [%rd3+-8];
	st.f64 	[%rd117], %fd129;
	ld.global.u64 	%rd118, [%rd4+-8];
	mov.b64 	%rd119, 0;
	st.u64 	[%rd118], %rd119;
$L__BB1_36:
	ret;

}
	// .globl	_Z38differencial_evolution_kernel_maximizeP11ParticipantS0_P17curandStateXORWOWPPfmm
.visible .entry _Z38differencial_evolution_kernel_maximizeP11ParticipantS0_P17curandStateXORWOWPPfmm(
	.param .u64 .ptr .align 1 _Z38differencial_evolution_kernel_maximizeP11ParticipantS0_P17curandStateXORWOWPPfmm_param_0,
	.param .u64 .ptr .align 1 _Z38differencial_evolution_kernel_maximizeP11ParticipantS0_P17curandStateXORWOWPPfmm_param_1,
	.param .u64 .ptr .align 1 _Z38differencial_evolution_kernel_maximizeP11ParticipantS0_P17curandStateXORWOWPPfmm_param_2,
	.param .u64 .ptr .align 1 _Z38differencial_evolution_kernel_maximizeP11ParticipantS0_P17curandStateXORWOWPPfmm_param_3,
	.param .u64 _Z38differencial_evolution_kernel_maximizeP11ParticipantS0_P17curandStateXORWOWPPfmm_param_4,
	.param .u64 _Z38differencial_evolution_kernel_maximizeP11ParticipantS0_P17curandStateXORWOWPPfmm_param_5
)
{
	.local .align 8 .b8 	__local_depot2[8];
	.reg .b64 	%SP;
	.reg .b64 	%SPL;
	.reg .pred 	%p<56>;
	.reg .b32 	%r<265>;
	.reg .b32 	%f<93>;
	.reg .b64 	%rd<269>;
	.reg .b64 	%fd<144>;

	mov.u64 	%SPL, __local_depot2;
	cvta.local.u64 	%SP, %SPL;
	ld.param.u64 	%rd69, [_Z38differencial_evolution_kernel_maximizeP11ParticipantS0_P17curandStateXORWOWPPfmm_param_0];
	ld.param.u64 	%rd65, [_Z38differencial_evolution_kernel_maximizeP11ParticipantS0_P17curandStateXORWOWPPfmm_param_2];
	ld.param.u64 	%rd66, [_Z38differencial_evolution_kernel_maximizeP11ParticipantS0_P17curandStateXORWOWPPfmm_param_3];
	ld.param.u64 	%rd67, [_Z38differencial_evolution_kernel_maximizeP11ParticipantS0_P17curandStateXORWOWPPfmm_param_4];
	ld.param.u64 	%rd68, [_Z38differencial_evolution_kernel_maximizeP11ParticipantS0_P17curandStateXORWOWPPfmm_param_5];
	cvta.to.global.u64 	%rd1, %rd69;
	mov.u32 	%r99, %tid.x;
	mov.u32 	%r100, %ctaid.x;
	mov.u32 	%r101, %ntid.x;
	mad.lo.s32 	%r102, %r100, %r101, %r99;
	cvt.u64.u32 	%rd2, %r102;
	setp.le.u64 	%p1, %rd67, %rd2;
	@%p1 bra 	$L__BB2_84;
	cvta.to.global.u64 	%rd70, %rd65;
	mad.lo.s64 	%rd3, %rd2, 48, %rd70;
	ld.global.v2.u32 	{%r218, %r210}, [%rd3];
	ld.global.v2.u32 	{%r216, %r215}, [%rd3+8];
	ld.global.v2.u32 	{%r214, %r213}, [%rd3+16];
	ld.global.v2.u32 	{%r7, %r8}, [%rd3+24];
	ld.global.f32 	%f1, [%rd3+32];
	ld.global.f64 	%fd1, [%rd3+40];
	add.s32 	%r205, %r218, 1812185;
$L__BB2_2:
	mov.u32 	%r217, %r216;
	mov.u32 	%r216, %r215;
	mov.u32 	%r215, %r214;
	mov.u32 	%r214, %r213;
	mov.u32 	%r212, %r205;
	shr.u32 	%r103, %r210, 2;
	xor.b32  	%r104, %r103, %r210;
	shl.b32 	%r105, %r214, 4;
	shl.b32 	%r106, %r104, 1;
	xor.b32  	%r107, %r105, %r106;
	xor.b32  	%r108, %r107, %r214;
	xor.b32  	%r213, %r108, %r104;
	add.s32 	%r218, %r218, 362437;
	add.s32 	%r109, %r213, %r218;
	cvt.u64.u32 	%rd4, %r109;
	and.b64  	%rd71, %rd67, -4294967296;
	setp.ne.s64 	%p2, %rd71, 0;
	@%p2 bra 	$L__BB2_4;
	cvt.u32.u64 	%r110, %rd67;
	cvt.u32.u64 	%r111, %rd4;
	rem.u32 	%r112, %r111, %r110;
	cvt.u64.u32 	%rd249, %r112;
	bra.uni 	$L__BB2_5;
$L__BB2_4:
	rem.u64 	%rd249, %rd4, %rd67;
$L__BB2_5:
	setp.eq.s64 	%p3, %rd249, %rd2;
	add.s32 	%r205, %r212, 362437;
	mov.u32 	%r210, %r217;
	@%p3 bra 	$L__BB2_2;
$L__BB2_6:
	mov.u32 	%r224, %r216;
	mov.u32 	%r216, %r215;
	mov.u32 	%r215, %r214;
	mov.u32 	%r214, %r213;
	mov.u32 	%r219, %r212;
	shr.u32 	%r113, %r217, 2;
	xor.b32  	%r114, %r113, %r217;
	shl.b32 	%r115, %r214, 4;
	shl.b32 	%r116, %r114, 1;
	xor.b32  	%r117, %r115, %r116;
	xor.b32  	%r118, %r117, %r214;
	xor.b32  	%r213, %r118, %r114;
	add.s32 	%r218, %r218, 362437;
	add.s32 	%r119, %r213, %r218;
	cvt.u64.u32 	%rd8, %r119;
	@%p2 bra 	$L__BB2_8;
	cvt.u32.u64 	%r120, %rd67;
	cvt.u32.u64 	%r121, %rd8;
	rem.u32 	%r122, %r121, %r120;
	cvt.u64.u32 	%rd250, %r122;
	bra.uni 	$L__BB2_9;
$L__BB2_8:
	rem.u64 	%rd250, %rd8, %rd67;
$L__BB2_9:
	setp.eq.s64 	%p5, %rd250, %rd2;
	setp.eq.s64 	%p6, %rd250, %rd249;
	or.pred  	%p7, %p5, %p6;
	add.s32 	%r212, %r219, 362437;
	mov.u32 	%r217, %r224;
	@%p7 bra 	$L__BB2_6;
$L__BB2_10:
	mov.u32 	%r257, %r216;
	mov.u32 	%r216, %r215;
	mov.u32 	%r215, %r214;
	mov.u32 	%r214, %r213;
	mov.u32 	%r226, %r219;
	shr.u32 	%r123, %r224, 2;
	xor.b32  	%r124, %r123, %r224;
	shl.b32 	%r125, %r214, 4;
	shl.b32 	%r126, %r124, 1;
	xor.b32  	%r127, %r125, %r126;
	xor.b32  	%r128, %r127, %r214;
	xor.b32  	%r213, %r128, %r124;
	add.s32 	%r218, %r218, 362437;
	add.s32 	%r129, %r213, %r218;
	cvt.u64.u32 	%rd12, %r129;
	and.b64  	%rd73, %rd67, -4294967296;
	setp.ne.s64 	%p8, %rd73, 0;
	@%p8 bra 	$L__BB2_12;
	cvt.u32.u64 	%r130, %rd67;
	cvt.u32.u64 	%r131, %rd12;
	rem.u32 	%r132, %r131, %r130;
	cvt.u64.u32 	%rd251, %r132;
	bra.uni 	$L__BB2_13;
$L__BB2_12:
	rem.u64 	%rd251, %rd12, %rd67;
$L__BB2_13:
	setp.eq.s64 	%p9, %rd251, %rd2;
	setp.eq.s64 	%p10, %rd251, %rd250;
	or.pred  	%p11, %p9, %p10;
	setp.eq.s64 	%p12, %rd251, %rd249;
	or.pred  	%p13, %p12, %p11;
	add.s32 	%r219, %r226, 362437;
	mov.u32 	%r224, %r257;
	@%p13 bra 	$L__BB2_10;
	cvta.to.global.u64 	%rd74, %rd66;
	shl.b64 	%rd75, %rd2, 3;
	add.s64 	%rd76, %rd74, %rd75;
	ld.global.u64 	%rd260, [%rd76];
	setp.ne.s64 	%p14, %rd260, 0;
	@%p14 bra 	$L__BB2_16;
	add.u64 	%rd77, %SP, 0;
	add.u64 	%rd78, %SPL, 0;
	st.local.u64 	[%rd78], %rd2;
	mov.u64 	%rd79, $str;
	cvta.global.u64 	%rd80, %rd79;
	{ // callseq 3, 0
	.param .b64 param0;
	st.param.b64 	[param0], %rd80;
	.param .b64 param1;
	st.param.b64 	[param1], %rd77;
	.param .b32 retval0;
	call.uni (retval0), 
	vprintf, 
	(
	param0, 
	param1
	);
	ld.param.b32 	%r133, [retval0];
	} // callseq 3
$L__BB2_16:
	setp.eq.s64 	%p15, %rd68, 0;
	shl.b64 	%rd81, %rd2, 4;
	add.s64 	%rd82, %rd1, %rd81;
	add.s64 	%rd17, %rd82, 8;
	@%p15 bra 	$L__BB2_46;
	shl.b64 	%rd84, %rd249, 4;
	add.s64 	%rd85, %rd1, %rd84;
	add.s64 	%rd18, %rd85, 8;
	shl.b64 	%rd86, %rd250, 4;
	add.s64 	%rd87, %rd1, %rd86;
	add.s64 	%rd19, %rd87, 8;
	shl.b64 	%rd88, %rd251, 4;
	add.s64 	%rd89, %rd1, %rd88;
	add.s64 	%rd20, %rd89, 8;
	setp.lt.u64 	%p16, %rd68, 4;
	mov.b64 	%rd256, 0;
	mov.u32 	%r241, %r215;
	mov.u32 	%r242, %r214;
	mov.u32 	%r243, %r213;
	@%p16 bra 	$L__BB2_33;
	and.b64  	%rd253, %rd68, -4;
	mov.b64 	%rd254, 0;
	mov.u64 	%rd252, %rd260;
$L__BB2_19:
	.pragma "nounroll";
	mov.u32 	%r45, %r213;
	shr.u32 	%r136, %r257, 2;
	xor.b32  	%r137, %r136, %r257;
	shl.b32 	%r138, %r45, 4;
	shl.b32 	%r139, %r137, 1;
	xor.b32  	%r140, %r138, %r139;
	xor.b32  	%r141, %r140, %r45;
	xor.b32  	%r46, %r141, %r137;
	add.s32 	%r142, %r226, %r46;
	add.s32 	%r143, %r142, -362437;
	cvt.rn.f32.u32 	%f5, %r143;
	fma.rn.f32 	%f6, %f5, 0f2F800000, 0f2F000000;
	setp.geu.f32 	%p17, %f6, 0f3F000000;
	@%p17 bra 	$L__BB2_21;
	ld.global.u64 	%rd93, [%rd18];
	add.s64 	%rd94, %rd93, %rd254;
	ld.f32 	%f8, [%rd94];
	ld.global.u64 	%rd95, [%rd19];
	add.s64 	%rd96, %rd95, %rd254;
	ld.f32 	%f9, [%rd96];
	ld.global.u64 	%rd97, [%rd20];
	add.s64 	%rd98, %rd97, %rd254;
	ld.f32 	%f10, [%rd98];
	sub.f32 	%f11, %f9, %f10;
	fma.rn.f32 	%f12, %f11, 0f3F333333, %f8;
	st.f32 	[%rd252], %f12;
	bra.uni 	$L__BB2_22;
$L__BB2_21:
	ld.global.u64 	%rd91, [%rd17];
	add.s64 	%rd92, %rd91, %rd254;
	ld.f32 	%f7, [%rd92];
	st.f32 	[%rd252], %f7;
$L__BB2_22:
	shr.u32 	%r144, %r216, 2;
	xor.b32  	%r145, %r144, %r216;
	shl.b32 	%r146, %r46, 4;
	shl.b32 	%r147, %r145, 1;
	xor.b32  	%r148, %r146, %r147;
	xor.b32  	%r149, %r148, %r46;
	xor.b32  	%r241, %r149, %r145;
	add.s32 	%r150, %r226, %r241;
	cvt.rn.f32.u32 	%f13, %r150;
	fma.rn.f32 	%f14, %f13, 0f2F800000, 0f2F000000;
	setp.lt.f32 	%p18, %f14, 0f3F000000;
	@%p18 bra 	$L__BB2_24;
	ld.global.u64 	%rd99, [%rd17];
	add.s64 	%rd100, %rd99, %rd254;
	ld.f32 	%f15, [%rd100+4];
	st.f32 	[%rd252+4], %f15;
	bra.uni 	$L__BB2_25;
$L__BB2_24:
	ld.global.u64 	%rd101, [%rd18];
	add.s64 	%rd102, %rd101, %rd254;
	ld.f32 	%f16, [%rd102+4];
	ld.global.u64 	%rd103, [%rd19];
	add.s64 	%rd104, %rd103, %rd254;
	ld.f32 	%f17, [%rd104+4];
	ld.global.u64 	%rd105, [%rd20];
	add.s64 	%rd106, %rd105, %rd254;
	ld.f32 	%f18, [%rd106+4];
	sub.f32 	%f19, %f17, %f18;
	fma.rn.f32 	%f20, %f19, 0f3F333333, %f16;
	st.f32 	[%rd252+4], %f20;
$L__BB2_25:
	shr.u32 	%r151, %r215, 2;
	xor.b32  	%r152, %r151, %r215;
	shl.b32 	%r153, %r241, 4;
	shl.b32 	%r154, %r152, 1;
	xor.b32  	%r155, %r153, %r154;
	xor.b32  	%r156, %r155, %r241;
	xor.b32  	%r242, %r156, %r152;
	add.s32 	%r157, %r226, %r242;
	add.s32 	%r158, %r157, 362437;
	cvt.rn.f32.u32 	%f21, %r158;
	fma.rn.f32 	%f22, %f21, 0f2F800000, 0f2F000000;
	setp.lt.f32 	%p19, %f22, 0f3F000000;
	@%p19 bra 	$L__BB2_27;
	ld.global.u64 	%rd107, [%rd17];
	add.s64 	%rd108, %rd107, %rd254;
	ld.f32 	%f23, [%rd108+8];
	st.f32 	[%rd252+8], %f23;
	bra.uni 	$L__BB2_28;
$L__BB2_27:
	ld.global.u64 	%rd109, [%rd18];
	add.s64 	%rd110, %rd109, %rd254;
	ld.f32 	%f24, [%rd110+8];
	ld.global.u64 	%rd111, [%rd19];
	add.s64 	%rd112, %rd111, %rd254;
	ld.f32 	%f25, [%rd112+8];
	ld.global.u64 	%rd113, [%rd20];
	add.s64 	%rd114, %rd113, %rd254;
	ld.f32 	%f26, [%rd114+8];
	sub.f32 	%f27, %f25, %f26;
	fma.rn.f32 	%f28, %f27, 0f3F333333, %f24;
	st.f32 	[%rd252+8], %f28;
$L__BB2_28:
	shr.u32 	%r159, %r214, 2;
	xor.b32  	%r160, %r159, %r214;
	shl.b32 	%r161, %r242, 4;
	shl.b32 	%r162, %r160, 1;
	xor.b32  	%r163, %r161, %r162;
	xor.b32  	%r164, %r163, %r242;
	xor.b32  	%r213, %r164, %r160;
	add.s32 	%r165, %r226, %r213;
	add.s32 	%r166, %r165, 724874;
	cvt.rn.f32.u32 	%f29, %r166;
	fma.rn.f32 	%f30, %f29, 0f2F800000, 0f2F000000;
	setp.lt.f32 	%p20, %f30, 0f3F000000;
	@%p20 bra 	$L__BB2_30;
	ld.global.u64 	%rd115, [%rd17];
	add.s64 	%rd116, %rd115, %rd254;
	ld.f32 	%f31, [%rd116+12];
	st.f32 	[%rd252+12], %f31;
	bra.uni 	$L__BB2_31;
$L__BB2_30:
	ld.global.u64 	%rd117, [%rd18];
	add.s64 	%rd118, %rd117, %rd254;
	ld.f32 	%f32, [%rd118+12];
	ld.global.u64 	%rd119, [%rd19];
	add.s64 	%rd120, %rd119, %rd254;
	ld.f32 	%f33, [%rd120+12];
	ld.global.u64 	%rd121, [%rd20];
	add.s64 	%rd122, %rd121, %rd254;
	ld.f32 	%f34, [%rd122+12];
	sub.f32 	%f35, %f33, %f34;
	fma.rn.f32 	%f36, %f35, 0f3F333333, %f32;
	st.f32 	[%rd252+12], %f36;
$L__BB2_31:
	add.s64 	%rd254, %rd254, 16;
	add.s64 	%rd253, %rd253, -4;
	add.s32 	%r226, %r226, 1449748;
	add.s64 	%rd252, %rd252, 16;
	setp.ne.s64 	%p21, %rd253, 0;
	mov.u32 	%r216, %r46;
	mov.u32 	%r215, %r241;
	mov.u32 	%r214, %r242;
	mov.u32 	%r257, %r45;
	@%p21 bra 	$L__BB2_19;
	and.b64  	%rd256, %rd68, -4;
	add.s32 	%r218, %r226, -724874;
	mov.u32 	%r257, %r45;
	mov.u32 	%r216, %r46;
	mov.u32 	%r215, %r241;
	mov.u32 	%r214, %r242;
	mov.u32 	%r243, %r213;
$L__BB2_33:
	and.b64  	%rd30, %rd68, 3;
	setp.eq.s64 	%p22, %rd30, 0;
	@%p22 bra 	$L__BB2_46;
	setp.eq.s64 	%p23, %rd30, 1;
	mov.u32 	%r248, %r257;
	mov.u32 	%r249, %r216;
	mov.u32 	%r250, %r241;
	mov.u32 	%r251, %r242;
	mov.u32 	%r252, %r243;
	@%p23 bra 	$L__BB2_42;
	shr.u32 	%r168, %r257, 2;
	xor.b32  	%r169, %r168, %r257;
	shl.b32 	%r170, %r243, 4;
	shl.b32 	%r171, %r169, 1;
	xor.b32  	%r172, %r170, %r171;
	xor.b32  	%r173, %r172, %r243;
	xor.b32  	%r214, %r173, %r169;
	add.s32 	%r174, %r218, %r214;
	add.s32 	%r175, %r174, 362437;
	cvt.rn.f32.u32 	%f37, %r175;
	fma.rn.f32 	%f38, %f37, 0f2F800000, 0f2F000000;
	setp.lt.f32 	%p24, %f38, 0f3F000000;
	@%p24 bra 	$L__BB2_37;
	ld.global.u64 	%rd123, [%rd17];
	shl.b64 	%rd124, %rd256, 2;
	add.s64 	%rd125, %rd123, %rd124;
	ld.f32 	%f39, [%rd125];
	add.s64 	%rd126, %rd260, %rd124;
	st.f32 	[%rd126], %f39;
	bra.uni 	$L__BB2_38;
$L__BB2_37:
	ld.global.u64 	%rd127, [%rd18];
	shl.b64 	%rd128, %rd256, 2;
	add.s64 	%rd129, %rd127, %rd128;
	ld.f32 	%f40, [%rd129];
	ld.global.u64 	%rd130, [%rd19];
	add.s64 	%rd131, %rd130, %rd128;
	ld.f32 	%f41, [%rd131];
	ld.global.u64 	%rd132, [%rd20];
	add.s64 	%rd133, %rd132, %rd128;
	ld.f32 	%f42, [%rd133];
	sub.f32 	%f43, %f41, %f42;
	fma.rn.f32 	%f44, %f43, 0f3F333333, %f40;
	add.s64 	%rd134, %rd260, %rd128;
	st.f32 	[%rd134], %f44;
$L__BB2_38:
	add.s64 	%rd135, %rd256, 1;
	and.b64  	%rd31, %rd135, 4294967295;
	shr.u32 	%r176, %r216, 2;
	xor.b32  	%r177, %r176, %r216;
	shl.b32 	%r178, %r214, 4;
	shl.b32 	%r179, %r177, 1;
	xor.b32  	%r180, %r178, %r179;
	xor.b32  	%r181, %r180, %r214;
	xor.b32  	%r213, %r181, %r177;
	add.s32 	%r218, %r218, 724874;
	add.s32 	%r182, %r213, %r218;
	cvt.rn.f32.u32 	%f45, %r182;
	fma.rn.f32 	%f46, %f45, 0f2F800000, 0f2F000000;
	setp.lt.f32 	%p25, %f46, 0f3F000000;
	@%p25 bra 	$L__BB2_40;
	ld.global.u64 	%rd136, [%rd17];
	shl.b64 	%rd137, %rd31, 2;
	add.s64 	%rd138, %rd136, %rd137;
	ld.f32 	%f47, [%rd138];
	add.s64 	%rd139, %rd260, %rd137;
	st.f32 	[%rd139], %f47;
	bra.uni 	$L__BB2_41;
$L__BB2_40:
	ld.global.u64 	%rd140, [%rd18];
	shl.b64 	%rd141, %rd31, 2;
	add.s64 	%rd142, %rd140, %rd141;
	ld.f32 	%f48, [%rd142];
	ld.global.u64 	%rd143, [%rd19];
	add.s64 	%rd144, %rd143, %rd141;
	ld.f32 	%f49, [%rd144];
	ld.global.u64 	%rd145, [%rd20];
	add.s64 	%rd146, %rd145, %rd141;
	ld.f32 	%f50, [%rd146];
	sub.f32 	%f51, %f49, %f50;
	fma.rn.f32 	%f52, %f51, 0f3F333333, %f48;
	add.s64 	%rd147, %rd260, %rd141;
	st.f32 	[%rd147], %f52;
$L__BB2_41:
	add.s64 	%rd148, %rd256, 2;
	and.b64  	%rd256, %rd148, 4294967295;
	mov.u32 	%r248, %r241;
	mov.u32 	%r249, %r242;
	mov.u32 	%r250, %r243;
	mov.u32 	%r251, %r214;
	mov.u32 	%r252, %r213;
$L__BB2_42:
	and.b64  	%rd149, %rd68, 1;
	setp.eq.b64 	%p26, %rd149, 1;
	not.pred 	%p27, %p26;
	mov.u32 	%r215, %r243;
	mov.u32 	%r216, %r242;
	mov.u32 	%r257, %r241;
	@%p27 bra 	$L__BB2_46;
	shr.u32 	%r183, %r248, 2;
	xor.b32  	%r184, %r183, %r248;
	shl.b32 	%r185, %r252, 4;
	shl.b32 	%r186, %r184, 1;
	xor.b32  	%r187, %r185, %r186;
	xor.b32  	%r188, %r187, %r252;
	xor.b32  	%r213, %r188, %r184;
	add.s32 	%r218, %r218, 362437;
	add.s32 	%r189, %r213, %r218;
	cvt.rn.f32.u32 	%f53, %r189;
	fma.rn.f32 	%f54, %f53, 0f2F800000, 0f2F000000;
	setp.lt.f32 	%p28, %f54, 0f3F000000;
	@%p28 bra 	$L__BB2_45;
	ld.global.u64 	%rd150, [%rd17];
	shl.b64 	%rd151, %rd256, 2;
	add.s64 	%rd152, %rd150, %rd151;
	ld.f32 	%f55, [%rd152];
	add.s64 	%rd153, %rd260, %rd151;
	st.f32 	[%rd153], %f55;
	mov.u32 	%r214, %r252;
	mov.u32 	%r215, %r251;
	mov.u32 	%r216, %r250;
	mov.u32 	%r257, %r249;
	bra.uni 	$L__BB2_46;
$L__BB2_45:
	ld.global.u64 	%rd154, [%rd18];
	shl.b64 	%rd155, %rd256, 2;
	add.s64 	%rd156, %rd154, %rd155;
	ld.f32 	%f56, [%rd156];
	ld.global.u64 	%rd157, [%rd19];
	add.s64 	%rd158, %rd157, %rd155;
	ld.f32 	%f57, [%rd158];
	ld.global.u64 	%rd159, [%rd20];
	add.s64 	%rd160, %rd159, %rd155;
	ld.f32 	%f58, [%rd160];
	sub.f32 	%f59, %f57, %f58;
	fma.rn.f32 	%f60, %f59, 0f3F333333, %f56;
	add.s64 	%rd161, %rd260, %rd155;
	st.f32 	[%rd161], %f60;
	mov.u32 	%r214, %r252;
	mov.u32 	%r215, %r251;
	mov.u32 	%r216, %r250;
	mov.u32 	%r257, %r249;
$L__BB2_46:
	setp.eq.s64 	%p29, %rd68, 0;
	st.global.v2.u32 	[%rd3], {%r218, %r257};
	st.global.v2.u32 	[%rd3+8], {%r216, %r215};
	st.global.v2.u32 	[%rd3+16], {%r214, %r213};
	st.global.v2.u32 	[%rd3+24], {%r7, %r8};
	st.global.f32 	[%rd3+32], %f1;
	st.global.f64 	[%rd3+40], %fd1;
	mov.f64 	%fd142, 0d3FF0000000000000;
	@%p29 bra 	$L__BB2_68;
	setp.eq.s64 	%p30, %rd68, 1;
	mov.f64 	%fd137, 0d0000000000000000;
	mov.b64 	%rd259, 0;
	@%p30 bra 	$L__BB2_60;
	and.b64  	%rd259, %rd68, -2;
	add.s64 	%rd257, %rd260, 4;
	mov.f64 	%fd137, 0d0000000000000000;
	mov.u64 	%rd258, %rd259;
$L__BB2_49:
	ld.f32 	%f61, [%rd257+-4];
	mul.f32 	%f2, %f61, %f61;
	cvt.f64.f32 	%fd39, %f61;
	mul.f64 	%fd3, %fd39, 0d401921FB54442D18;
	abs.f64 	%fd4, %fd3;
	setp.neu.f64 	%p31, %fd4, 0d7FF0000000000000;
	@%p31 bra 	$L__BB2_51;
	mov.f64 	%fd45, 0d0000000000000000;
	mul.rn.f64 	%fd134, %fd3, %fd45;
	mov.b32 	%r260, 1;
	bra.uni 	$L__BB2_54;
$L__BB2_51:
	mul.f64 	%fd40, %fd3, 0d3FE45F306DC9C883;
	cvt.rni.s32.f64 	%r259, %fd40;
	cvt.rn.f64.s32 	%fd41, %r259;
	fma.rn.f64 	%fd42, %fd41, 0dBFF921FB54442D18, %fd3;
	fma.rn.f64 	%fd43, %fd41, 0dBC91A62633145C00, %fd42;
	fma.rn.f64 	%fd134, %fd41, 0dB97B839A252049C0, %fd43;
	setp.ltu.f64 	%p32, %fd4, 0d41E0000000000000;
	@%p32 bra 	$L__BB2_53;
	{ // callseq 4, 0
	.param .b64 param0;
	st.param.f64 	[param0], %fd3;
	.param .align 16 .b8 retval0[16];
	call.uni (retval0), 
	__internal_trig_reduction_slowpathd, 
	(
	param0
	);
	ld.param.f64 	%fd134, [retval0];
	ld.param.b32 	%r259, [retval0+8];
	} // callseq 4
$L__BB2_53:
	add.s32 	%r260, %r259, 1;
$L__BB2_54:
	shl.b32 	%r192, %r260, 6;
	cvt.u64.u32 	%rd163, %r192;
	and.b64  	%rd164, %rd163, 64;
	mov.u64 	%rd165, __cudart_sin_cos_coeffs;
	add.s64 	%rd166, %rd165, %rd164;
	mul.rn.f64 	%fd46, %fd134, %fd134;
	and.b32  	%r193, %r260, 1;
	setp.eq.b32 	%p33, %r193, 1;
	selp.f64 	%fd47, 0dBDA8FF8320FD8164, 0d3DE5DB65F9785EBA, %p33;
	ld.global.nc.v2.f64 	{%fd48, %fd49}, [%rd166];
	fma.rn.f64 	%fd50, %fd47, %fd46, %fd48;
	fma.rn.f64 	%fd51, %fd50, %fd46, %fd49;
	ld.global.nc.v2.f64 	{%fd52, %fd53}, [%rd166+16];
	fma.rn.f64 	%fd54, %fd51, %fd46, %fd52;
	fma.rn.f64 	%fd55, %fd54, %fd46, %fd53;
	ld.global.nc.v2.f64 	{%fd56, %fd57}, [%rd166+32];
	fma.rn.f64 	%fd58, %fd55, %fd46, %fd56;
	fma.rn.f64 	%fd59, %fd58, %fd46, %fd57;
	fma.rn.f64 	%fd60, %fd59, %fd134, %fd134;
	fma.rn.f64 	%fd61, %fd59, %fd46, 0d3FF0000000000000;
	selp.f64 	%fd62, %fd61, %fd60, %p33;
	and.b32  	%r194, %r260, 2;
	setp.eq.s32 	%p34, %r194, 0;
	mov.f64 	%fd63, 0d0000000000000000;
	sub.f64 	%fd64, %fd63, %fd62;
	selp.f64 	%fd65, %fd62, %fd64, %p34;
	mul.f64 	%fd66, %fd65, 0d4024000000000000;
	cvt.f64.f32 	%fd67, %f2;
	sub.f64 	%fd68, %fd67, %fd66;
	add.f64 	%fd69, %fd68, 0d4024000000000000;
	add.f64 	%fd10, %fd137, %fd69;
	ld.f32 	%f62, [%rd257];
	mul.f32 	%f3, %f62, %f62;
	cvt.f64.f32 	%fd70, %f62;
	mul.f64 	%fd11, %fd70, 0d401921FB54442D18;
	abs.f64 	%fd12, %fd11;
	setp.eq.f64 	%p35, %fd12, 0d7FF0000000000000;
	@%p35 bra 	$L__BB2_58;
	mul.f64 	%fd71, %fd11, 0d3FE45F306DC9C883;
	cvt.rni.s32.f64 	%r261, %fd71;
	cvt.rn.f64.s32 	%fd72, %r261;
	fma.rn.f64 	%fd73, %fd72, 0dBFF921FB54442D18, %fd11;
	fma.rn.f64 	%fd74, %fd72, 0dBC91A62633145C00, %fd73;
	fma.rn.f64 	%fd136, %fd72, 0dB97B839A252049C0, %fd74;
	setp.ltu.f64 	%p36, %fd12, 0d41E0000000000000;
	@%p36 bra 	$L__BB2_57;
	{ // callseq 5, 0
	.param .b64 param0;
	st.param.f64 	[param0], %fd11;
	.param .align 16 .b8 retval0[16];
	call.uni (retval0), 
	__internal_trig_reduction_slowpathd, 
	(
	param0
	);
	ld.param.f64 	%fd136, [retval0];
	ld.param.b32 	%r261, [retval0+8];
	} // callseq 5
$L__BB2_57:
	add.s32 	%r262, %r261, 1;
	bra.uni 	$L__BB2_59;
$L__BB2_58:
	mov.f64 	%fd76, 0d0000000000000000;
	mul.rn.f64 	%fd136, %fd11, %fd76;
	mov.b32 	%r262, 1;
$L__BB2_59:
	shl.b32 	%r197, %r262, 6;
	cvt.u64.u32 	%rd167, %r197;
	and.b64  	%rd168, %rd167, 64;
	mov.u64 	%rd169, __cudart_sin_cos_coeffs;
	add.s64 	%rd170, %rd169, %rd168;
	mul.rn.f64 	%fd77, %fd136, %fd136;
	and.b32  	%r198, %r262, 1;
	setp.eq.b32 	%p37, %r198, 1;
	selp.f64 	%fd78, 0dBDA8FF8320FD8164, 0d3DE5DB65F9785EBA, %p37;
	ld.global.nc.v2.f64 	{%fd79, %fd80}, [%rd170];
	fma.rn.f64 	%fd81, %fd78, %fd77, %fd79;
	fma.rn.f64 	%fd82, %fd81, %fd77, %fd80;
	ld.global.nc.v2.f64 	{%fd83, %fd84}, [%rd170+16];
	fma.rn.f64 	%fd85, %fd82, %fd77, %fd83;
	fma.rn.f64 	%fd86, %fd85, %fd77, %fd84;
	ld.global.nc.v2.f64 	{%fd87, %fd88}, [%rd170+32];
	fma.rn.f64 	%fd89, %fd86, %fd77, %fd87;
	fma.rn.f64 	%fd90, %fd89, %fd77, %fd88;
	fma.rn.f64 	%fd91, %fd90, %fd136, %fd136;
	fma.rn.f64 	%fd92, %fd90, %fd77, 0d3FF0000000000000;
	selp.f64 	%fd93, %fd92, %fd91, %p37;
	and.b32  	%r199, %r262, 2;
	setp.eq.s32 	%p38, %r199, 0;
	mov.f64 	%fd94, 0d0000000000000000;
	sub.f64 	%fd95, %fd94, %fd93;
	selp.f64 	%fd96, %fd93, %fd95, %p38;
	mul.f64 	%fd97, %fd96, 0d4024000000000000;
	cvt.f64.f32 	%fd98, %f3;
	sub.f64 	%fd99, %fd98, %fd97;
	add.f64 	%fd100, %fd99, 0d4024000000000000;
	add.f64 	%fd137, %fd10, %fd100;
	add.s64 	%rd258, %rd258, -2;
	add.s64 	%rd257, %rd257, 8;
	setp.ne.s64 	%p39, %rd258, 0;
	@%p39 bra 	$L__BB2_49;
$L__BB2_60:
	and.b64  	%rd171, %rd68, 1;
	setp.eq.b64 	%p40, %rd171, 1;
	not.pred 	%p41, %p40;
	@%p41 bra 	$L__BB2_67;
	shl.b64 	%rd172, %rd259, 2;
	add.s64 	%rd173, %rd260, %rd172;
	ld.f32 	%f63, [%rd173];
	mul.f32 	%f4, %f63, %f63;
	cvt.f64.f32 	%fd101, %f63;
	mul.f64 	%fd21, %fd101, 0d401921FB54442D18;
	abs.f64 	%fd22, %fd21;
	setp.eq.f64 	%p42, %fd22, 0d7FF0000000000000;
	@%p42 bra 	$L__BB2_65;
	mul.f64 	%fd102, %fd21, 0d3FE45F306DC9C883;
	cvt.rni.s32.f64 	%r263, %fd102;
	cvt.rn.f64.s32 	%fd103, %r263;
	fma.rn.f64 	%fd104, %fd103, 0dBFF921FB54442D18, %fd21;
	fma.rn.f64 	%fd105, %fd103, 0dBC91A62633145C00, %fd104;
	fma.rn.f64 	%fd140, %fd103, 0dB97B839A252049C0, %fd105;
	setp.ltu.f64 	%p43, %fd22, 0d41E0000000000000;
	@%p43 bra 	$L__BB2_64;
	{ // callseq 6, 0
	.param .b64 param0;
	st.param.f64 	[param0], %fd21;
	.param .align 16 .b8 retval0[16];
	call.uni (retval0), 
	__internal_trig_reduction_slowpathd, 
	(
	param0
	);
	ld.param.f64 	%fd140, [retval0];
	ld.param.b32 	%r263, [retval0+8];
	} // callseq 6
$L__BB2_64:
	add.s32 	%r264, %r263, 1;
	bra.uni 	$L__BB2_66;
$L__BB2_65:
	mov.f64 	%fd107, 0d0000000000000000;
	mul.rn.f64 	%fd140, %fd21, %fd107;
	mov.b32 	%r264, 1;
$L__BB2_66:
	shl.b32 	%r202, %r264, 6;
	cvt.u64.u32 	%rd174, %r202;
	and.b64  	%rd175, %rd174, 64;
	mov.u64 	%rd176, __cudart_sin_cos_coeffs;
	add.s64 	%rd177, %rd176, %rd175;
	mul.rn.f64 	%fd108, %fd140, %fd140;
	and.b32  	%r203, %r264, 1;
	setp.eq.b32 	%p44, %r203, 1;
	selp.f64 	%fd109, 0dBDA8FF8320FD8164, 0d3DE5DB65F9785EBA, %p44;
	ld.global.nc.v2.f64 	{%fd110, %fd111}, [%rd177];
	fma.rn.f64 	%fd112, %fd109, %fd108, %fd110;
	fma.rn.f64 	%fd113, %fd112, %fd108, %fd111;
	ld.global.nc.v2.f64 	{%fd114, %fd115}, [%rd177+16];
	fma.rn.f64 	%fd116, %fd113, %fd108, %fd114;
	fma.rn.f64 	%fd117, %fd116, %fd108, %fd115;
	ld.global.nc.v2.f64 	{%fd118, %fd119}, [%rd177+32];
	fma.rn.f64 	%fd120, %fd117, %fd108, %fd118;
	fma.rn.f64 	%fd121, %fd120, %fd108, %fd119;
	fma.rn.f64 	%fd122, %fd121, %fd140, %fd140;
	fma.rn.f64 	%fd123, %fd121, %fd108, 0d3FF0000000000000;
	selp.f64 	%fd124, %fd123, %fd122, %p44;
	and.b32  	%r204, %r264, 2;
	setp.eq.s32 	%p45, %r204, 0;
	mov.f64 	%fd125, 0d0000000000000000;
	sub.f64 	%fd126, %fd125, %fd124;
	selp.f64 	%fd127, %fd124, %fd126, %p45;
	mul.f64 	%fd128, %fd127, 0d4024000000000000;
	cvt.f64.f32 	%fd129, %f4;
	sub.f64 	%fd130, %fd129, %fd128;
	add.f64 	%fd131, %fd130, 0d4024000000000000;
	add.f64 	%fd137, %fd137, %fd131;
$L__BB2_67:
	add.f64 	%fd142, %fd137, 0d3FF0000000000000;
$L__BB2_68:
	rcp.rn.f64 	%fd143, %fd142;
	ld.global.u64 	%rd178, [%rd17+-8];
	ld.f64 	%fd33, [%rd178];
	setp.gt.f64 	%p46, %fd143, %fd33;
	@%p46 bra 	$L__BB2_70;
	ld.global.u64 	%rd260, [%rd17];
	mov.f64 	%fd143, %fd33;
$L__BB2_70:
	ld.param.u64 	%rd248, [_Z38differencial_evolution_kernel_maximizeP11ParticipantS0_P17curandStateXORWOWPPfmm_param_1];
	setp.eq.s64 	%p47, %rd68, 0;
	cvta.to.global.u64 	%rd179, %rd248;
	shl.b64 	%rd180, %rd2, 4;
	add.s64 	%rd181, %rd179, %rd180;
	add.s64 	%rd43, %rd181, 8;
	@%p47 bra 	$L__BB2_83;
	and.b64  	%rd44, %rd68, 15;
	setp.lt.u64 	%p48, %rd68, 16;
	mov.b64 	%rd265, 0;
	@%p48 bra 	$L__BB2_74;
	and.b64  	%rd265, %rd68, -16;
	mov.b64 	%rd263, 0;
	mov.u64 	%rd261, %rd260;
	mov.u64 	%rd262, %rd265;
$L__BB2_73:
	.pragma "nounroll";
	ld.f32 	%f64, [%rd261];
	ld.global.u64 	%rd184, [%rd43];
	add.s64 	%rd185, %rd184, %rd263;
	st.f32 	[%rd185], %f64;
	ld.f32 	%f65, [%rd261+4];
	ld.global.u64 	%rd186, [%rd43];
	add.s64 	%rd187, %rd186, %rd263;
	st.f32 	[%rd187+4], %f65;
	ld.f32 	%f66, [%rd261+8];
	ld.global.u64 	%rd188, [%rd43];
	add.s64 	%rd189, %rd188, %rd263;
	st.f32 	[%rd189+8], %f66;
	ld.f32 	%f67, [%rd261+12];
	ld.global.u64 	%rd190, [%rd43];
	add.s64 	%rd191, %rd190, %rd263;
	st.f32 	[%rd191+12], %f67;
	ld.f32 	%f68, [%rd261+16];
	ld.global.u64 	%rd192, [%rd43];
	add.s64 	%rd193, %rd192, %rd263;
	st.f32 	[%rd193+16], %f68;
	ld.f32 	%f69, [%rd261+20];
	ld.global.u64 	%rd194, [%rd43];
	add.s64 	%rd195, %rd194, %rd263;
	st.f32 	[%rd195+20], %f69;
	ld.f32 	%f70, [%rd261+24];
	ld.global.u64 	%rd196, [%rd43];
	add.s64 	%rd197, %rd196, %rd263;
	st.f32 	[%rd197+24], %f70;
	ld.f32 	%f71, [%rd261+28];
	ld.global.u64 	%rd198, [%rd43];
	add.s64 	%rd199, %rd198, %rd263;
	st.f32 	[%rd199+28], %f71;
	ld.f32 	%f72, [%rd261+32];
	ld.global.u64 	%rd200, [%rd43];
	add.s64 	%rd201, %rd200, %rd263;
	st.f32 	[%rd201+32], %f72;
	ld.f32 	%f73, [%rd261+36];
	ld.global.u64 	%rd202, [%rd43];
	add.s64 	%rd203, %rd202, %rd263;
	st.f32 	[%rd203+36], %f73;
	ld.f32 	%f74, [%rd261+40];
	ld.global.u64 	%rd204, [%rd43];
	add.s64 	%rd205, %rd204, %rd263;
	st.f32 	[%rd205+40], %f74;
	ld.f32 	%f75, [%rd261+44];
	ld.global.u64 	%rd206, [%rd43];
	add.s64 	%rd207, %rd206, %rd263;
	st.f32 	[%rd207+44], %f75;
	ld.f32 	%f76, [%rd261+48];
	ld.global.u64 	%rd208, [%rd43];
	add.s64 	%rd209, %rd208, %rd263;
	st.f32 	[%rd209+48], %f76;
	ld.f32 	%f77, [%rd261+52];
	ld.global.u64 	%rd210, [%rd43];
	add.s64 	%rd211, %rd210, %rd263;
	st.f32 	[%rd211+52], %f77;
	ld.f32 	%f78, [%rd261+56];
	ld.global.u64 	%rd212, [%rd43];
	add.s64 	%rd213, %rd212, %rd263;
	st.f32 	[%rd213+56], %f78;
	ld.f32 	%f79, [%rd261+60];
	ld.global.u64 	%rd214, [%rd43];
	add.s64 	%rd215, %rd214, %rd263;
	st.f32 	[%rd215+60], %f79;
	add.s64 	%rd263, %rd263, 64;
	add.s64 	%rd262, %rd262, -16;
	add.s64 	%rd261, %rd261, 64;
	setp.ne.s64 	%p49, %rd262, 0;
	@%p49 bra 	$L__BB2_73;
$L__BB2_74:
	setp.eq.s64 	%p50, %rd44, 0;
	@%p50 bra 	$L__BB2_83;
	and.b64  	%rd53, %rd68, 7;
	setp.lt.u64 	%p51, %rd44, 8;
	@%p51 bra 	$L__BB2_77;
	shl.b64 	%rd216, %rd265, 2;
	add.s64 	%rd217, %rd260, %rd216;
	ld.f32 	%f80, [%rd217];
	ld.global.u64 	%rd218, [%rd43];
	add.s64 	%rd219, %rd218, %rd216;
	st.f32 	[%rd219], %f80;
	ld.f32 	%f81, [%rd217+4];
	ld.global.u64 	%rd220, [%rd43];
	add.s64 	%rd221, %rd220, %rd216;
	st.f32 	[%rd221+4], %f81;
	ld.f32 	%f82, [%rd217+8];
	ld.global.u64 	%rd222, [%rd43];
	add.s64 	%rd223, %rd222, %rd216;
	st.f32 	[%rd223+8], %f82;
	ld.f32 	%f83, [%rd217+12];
	ld.global.u64 	%rd224, [%rd43];
	add.s64 	%rd225, %rd224, %rd216;
	st.f32 	[%rd225+12], %f83;
	ld.f32 	%f84, [%rd217+16];
	ld.global.u64 	%rd226, [%rd43];
	add.s64 	%rd227, %rd226, %rd216;
	st.f32 	[%rd227+16], %f84;
	ld.f32 	%f85, [%rd217+20];
	ld.global.u64 	%rd228, [%rd43];
	add.s64 	%rd229, %rd228, %rd216;
	st.f32 	[%rd229+20], %f85;
	ld.f32 	%f86, [%rd217+24];
	ld.global.u64 	%rd230, [%rd43];
	add.s64 	%rd231, %rd230, %rd216;
	st.f32 	[%rd231+24], %f86;
	ld.f32 	%f87, [%rd217+28];
	ld.global.u64 	%rd232, [%rd43];
	add.s64 	%rd233, %rd232, %rd216;
	st.f32 	[%rd233+28], %f87;
	add.s64 	%rd265, %rd265, 8;
$L__BB2_77:
	setp.eq.s64 	%p52, %rd53, 0;
	@%p52 bra 	$L__BB2_83;
	and.b64  	%rd267, %rd68, 3;
	setp.lt.u64 	%p53, %rd53, 4;
	@%p53 bra 	$L__BB2_80;
	shl.b64 	%rd234, %rd265, 2;
	add.s64 	%rd235, %rd260, %rd234;
	ld.f32 	%f88, [%rd235];
	ld.global.u64 	%rd236, [%rd43];
	add.s64 	%rd237, %rd236, %rd234;
	st.f32 	[%rd237], %f88;
	ld.f32 	%f89, [%rd235+4];
	ld.global.u64 	%rd238, [%rd43];
	add.s64 	%rd239, %rd238, %rd234;
	st.f32 	[%rd239+4], %f89;
	ld.f32 	%f90, [%rd235+8];
	ld.global.u64 	%rd240, [%rd43];
	add.s64 	%rd241, %rd240, %rd234;
	st.f32 	[%rd241+8], %f90;
	ld.f32 	%f91, [%rd235+12];
	ld.global.u64 	%rd242, [%rd43];
	add.s64 	%rd243, %rd242, %rd234;
	st.f32 	[%rd243+12], %f91;
	add.s64 	%rd265, %rd265, 4;
$L__BB2_80:
	setp.eq.s64 	%p54, %rd267, 0;
	@%p54 bra 	$L__BB2_83;
	shl.b64 	%rd268, %rd265, 2;
$L__BB2_82:
	.pragma "nounroll";
	add.s64 	%rd244, %rd260, %rd268;
	ld.f32 	%f92, [%rd244];
	ld.global.u64 	%rd245, [%rd43];
	add.s64 	%rd246, %rd245, %rd268;
	st.f32 	[%rd246], %f92;
	add.s64 	%rd268, %rd268, 4;
	add.s64 	%rd267, %rd267, -1;
	setp.ne.s64 	%p55, %rd267, 0;
	@%p55 bra 	$L__BB2_82;
$L__BB2_83:
	ld.global.u64 	%rd247, [%rd43+-8];
	st.f64 	[%rd247], %fd143;
$L__BB2_84:
	ret;

}
	// .globl	_ZN3cub18CUB_300001_SM_10006detail11EmptyKernelIvEEvv
.visible .entry _ZN3cub18CUB_300001_SM_10006detail11EmptyKernelIvEEvv()
{


	ret;

}
.func  (.param .align 16 .b8 func_retval0[16]) __internal_trig_reduction_slowpathd(
	.param .b64 __internal_trig_reduction_slowpathd_param_0
)
{
	.local .align 8 .b8 	__local_depot4[40];
	.reg .b64 	%SP;
	.reg .b64 	%SPL;
	.reg .pred 	%p<10>;
	.reg .b32 	%r<47>;
	.reg .b64 	%rd<74>;
	.reg .b64 	%fd<5>;

	mov.u64 	%SPL, __local_depot4;
	ld.param.f64 	%fd4, [__internal_trig_reduction_slowpathd_param_0];
	add.u64 	%rd1, %SPL, 0;
	{
	.reg .b32 %temp; 
	mov.b64 	{%temp, %r1}, %fd4;
	}
	shr.u32 	%r2, %r1, 20;
	and.b32  	%r3, %r2, 2047;
	setp.eq.s32 	%p1, %r3, 2047;
	mov.b32 	%r46, 0;
	@%p1 bra 	$L__BB4_9;
	add.s32 	%r20, %r3, -1024;
	mov.b64 	%rd20, %fd4;
	shl.b64 	%rd2, %rd20, 11;
	shr.u32 	%r4, %r20, 6;
	sub.s32 	%r45, 15, %r4;
	sub.s32 	%r21, 19, %r4;
	setp.lt.u32 	%p2, %r20, 128;
	selp.b32 	%r6, 18, %r21, %p2;
	setp.ge.s32 	%p3, %r45, %r6;
	mov.b64 	%rd70, 0;
	@%p3 bra 	$L__BB4_4;
	add.s32 	%r23, %r6, %r4;
	neg.s32 	%r43, %r23;
	or.b64  	%rd3, %rd2, -9223372036854775808;
	mov.b64 	%rd70, 0;
	mov.b32 	%r42, 0;
	mov.u64 	%rd25, __cudart_i2opi_d;
	mov.u32 	%r44, %r45;
$L__BB4_3:
	.pragma "nounroll";
	mul.wide.s32 	%rd22, %r42, 8;
	add.s64 	%rd23, %rd1, %rd22;
	mul.wide.s32 	%rd24, %r44, 8;
	add.s64 	%rd26, %rd25, %rd24;
	ld.global.nc.u64 	%rd27, [%rd26];
	{
	.reg .u32 %r0, %r1, %r2, %r3, %alo, %ahi, %blo, %bhi, %clo, %chi;
	mov.b64 	{%alo,%ahi}, %rd27;
	mov.b64 	{%blo,%bhi}, %rd3;
	mov.b64 	{%clo,%chi}, %rd70;
	mad.lo.cc.u32 	%r0, %alo, %blo, %clo;
	madc.hi.cc.u32 	%r1, %alo, %blo, %chi;
	madc.hi.u32 	%r2, %alo, %bhi, 0;
	mad.lo.cc.u32 	%r1, %alo, %bhi, %r1;
	madc.hi.cc.u32 	%r2, %ahi, %blo, %r2;
	madc.hi.u32 	%r3, %ahi, %bhi, 0;
	mad.lo.cc.u32 	%r1, %ahi, %blo, %r1;
	madc.lo.cc.u32 	%r2, %ahi, %bhi, %r2;
	addc.u32 	%r3, %r3, 0;
	mov.b64 	%rd28, {%r0,%r1};
	mov.b64 	%rd70, {%r2,%r3};
	}
	st.local.u64 	[%rd23], %rd28;
	add.s32 	%r44, %r44, 1;
	add.s32 	%r43, %r43, 1;
	add.s32 	%r42, %r42, 1;
	setp.ne.s32 	%p4, %r43, -15;
	mov.u32 	%r45, %r6;
	@%p4 bra 	$L__BB4_3;
$L__BB4_4:
	cvt.s64.s32 	%rd29, %r45;
	cvt.u64.u32 	%rd30, %r4;
	add.s64 	%rd31, %rd30, %rd29;
	shl.b64 	%rd32, %rd31, 3;
	add.s64 	%rd33, %rd1, %rd32;
	st.local.u64 	[%rd33+-120], %rd70;
	and.b32  	%r15, %r2, 63;
	ld.local.u64 	%rd72, [%rd1+16];
	ld.local.u64 	%rd71, [%rd1+24];
	setp.eq.s32 	%p5, %r15, 0;
	@%p5 bra 	$L__BB4_6;
	shl.b64 	%rd34, %rd71, %r15;
	shr.u64 	%rd35, %rd72, 1;
	xor.b32  	%r24, %r15, 63;
	shr.u64 	%rd36, %rd35, %r24;
	or.b64  	%rd71, %rd34, %rd36;
	ld.local.u64 	%rd37, [%rd1+8];
	shl.b64 	%rd38, %rd72, %r15;
	shr.u64 	%rd39, %rd37, 1;
	shr.u64 	%rd40, %rd39, %r24;
	or.b64  	%rd72, %rd38, %rd40;
$L__BB4_6:
	and.b32  	%r25, %r1, -2147483648;
	shr.u64 	%rd41, %rd71, 62;
	cvt.u32.u64 	%r26, %rd41;
	mov.b64 	{%r27, %r28}, %rd71;
	mov.b64 	{%r29, %r30}, %rd72;
	shf.l.wrap.b32 	%r31, %r30, %r27, 2;
	shf.l.wrap.b32 	%r32, %r27, %r28, 2;
	mov.b64 	%rd42, {%r31, %r32};
	shl.b64 	%rd43, %rd72, 2;
	shr.u64 	%rd44, %rd42, 63;
	cvt.u32.u64 	%r33, %rd44;
	add.s32 	%r34, %r33, %r26;
	setp.eq.s32 	%p6, %r25, 0;
	neg.s32 	%r35, %r34;
	selp.b32 	%r46, %r34, %r35, %p6;
	setp.gt.s64 	%p7, %rd42, -1;
	mov.b64 	%rd45, 0;
	{
	.reg .u32 %r0, %r1, %r2, %r3, %a0, %a1, %a2, %a3, %b0, %b1, %b2, %b3;
	mov.b64 	{%a0,%a1}, %rd45;
	mov.b64 	{%a2,%a3}, %rd45;
	mov.b64 	{%b0,%b1}, %rd43;
	mov.b64 	{%b2,%b3}, %rd42;
	sub.cc.u32 	%r0, %a0, %b0;
	subc.cc.u32 	%r1, %a1, %b1;
	subc.cc.u32 	%r2, %a2, %b2;
	subc.u32 	%r3, %a3, %b3;
	mov.b64 	%rd46, {%r0,%r1};
	mov.b64 	%rd47, {%r2,%r3};
	}
	xor.b32  	%r36, %r25, -2147483648;
	selp.b64 	%rd73, %rd42, %rd47, %p7;
	selp.b64 	%rd14, %rd43, %rd46, %p7;
	selp.b32 	%r17, %r25, %r36, %p7;
	clz.b64 	%r37, %rd73;
	cvt.u64.u32 	%rd15, %r37;
	setp.eq.s32 	%p8, %r37, 0;
	@%p8 bra 	$L__BB4_8;
	cvt.u32.u64 	%r38, %rd15;
	and.b32  	%r39, %r38, 63;
	shl.b64 	%rd48, %rd73, %r39;
	shr.u64 	%rd49, %rd14, 1;
	not.b32 	%r40, %r38;
	and.b32  	%r41, %r40, 63;
	shr.u64 	%rd50, %rd49, %r41;
	or.b64  	%rd73, %rd48, %rd50;
$L__BB4_8:
	mov.b64 	%rd51, -3958705157555305931;
	{
	.reg .u32 %r0, %r1, %r2, %r3, %alo, %ahi, %blo, %bhi;
	mov.b64 	{%alo,%ahi}, %rd73;
	mov.b64 	{%blo,%bhi}, %rd51;
	mul.lo.u32 	%r0, %alo, %blo;
	mul.hi.u32 	%r1, %alo, %blo;
	mad.lo.cc.u32 	%r1, %alo, %bhi, %r1;
	madc.hi.u32 	%r2, %alo, %bhi, 0;
	mad.lo.cc.u32 	%r1, %ahi, %blo, %r1;
	madc.hi.cc.u32 	%r2, %ahi, %blo, %r2;
	madc.hi.u32 	%r3, %ahi, %bhi, 0;
	mad.lo.cc.u32 	%r2, %ahi, %bhi, %r2;
	addc.u32 	%r3, %r3, 0;
	mov.b64 	%rd52, {%r0,%r1};
	mov.b64 	%rd53, {%r2,%r3};
	}
	setp.gt.s64 	%p9, %rd53, 0;
	{
	.reg .u32 %r0, %r1, %r2, %r3, %a0, %a1, %a2, %a3, %b0, %b1, %b2, %b3;
	mov.b64 	{%a0,%a1}, %rd52;
	mov.b64 	{%a2,%a3}, %rd53;
	mov.b64 	{%b0,%b1}, %rd52;
	mov.b64 	{%b2,%b3}, %rd53;
	add.cc.u32 	%r0, %a0, %b0;
	addc.cc.u32 	%r1, %a1, %b1;
	addc.cc.u32 	%r2, %a2, %b2;
	addc.u32 	%r3, %a3, %b3;
	mov.b64 	%rd54, {%r0,%r1};
	mov.b64 	%rd55, {%r2,%r3};
	}
	selp.b64 	%rd56, %rd55, %rd53, %p9;
	selp.s64 	%rd57, -1, 0, %p9;
	sub.s64 	%rd58, %rd57, %rd15;
	cvt.u64.u32 	%rd59, %r17;
	shl.b64 	%rd60, %rd59, 32;
	add.s64 	%rd61, %rd56, 1;
	shr.u64 	%rd62, %rd61, 10;
	add.s64 	%rd63, %rd62, 1;
	shr.u64 	%rd64, %rd63, 1;
	shl.b64 	%rd65, %rd58, 52;
	add.s64 	%rd66, %rd65, %rd64;
	add.s64 	%rd67, %rd66, 4602678819172646912;
	or.b64  	%rd68, %rd67, %rd60;
	mov.b64 	%fd4, %rd68;
$L__BB4_9:
	st.param.f64 	[func_retval0], %fd4;
	st.param.b32 	[func_retval0+8], %r46;
	ret;

}


// ===== COMPILED SASS (sm_100) =====

	.target	sm_100

	.elftype	@"ET_EXEC"


//--------------------- .note.nv.tkinfo           --------------------------
	.section	.note.nv.tkinfo,"",@"SHT_NOTE"
	.sectionflags	@"SHF_NOTE_NV_TKINFO"
	.tkinfo
        /*0018*/ 	.word	0x00000002
        /*0030*/ 	.string	""
        /*0030*/ 	.string	"ptxas"
        /*0030*/ 	.string	"Cuda compilation tools, release 13.0, V13.0.88"
        /*0030*/ 	.string	"Build cuda_13.0.r13.0/compiler.36424714_0"
        /*0030*/ 	.string	"-arch sm_100 -m 64 "



//--------------------- .note.nv.cuinfo           --------------------------
	.section	.note.nv.cuinfo,"",@"SHT_NOTE"
	.sectionflags	@"SHF_NOTE_NV_CUINFO"
        /*0018*/ 	.short	0x0002
        /*001a*/ 	.short	0x0064
        /*001c*/ 	.short	0x0082
	.zero		2


//--------------------- .nv.info                  --------------------------
	.section	.nv.info,"",@"SHT_CUDA_INFO"
	.align	4


	//----- nvinfo : EIATTR_REGCOUNT
	.align		4
        /*0000*/ 	.byte	0x04, 0x2f
        /*0002*/ 	.short	(.L_56 - .L_55)
	.align		4
.L_55:
        /*0004*/ 	.word	index@(_Z23init_state_array_kernelPlP17curandStateXORWOWm)
        /*0008*/ 	.word	0x0000001f


	//----- nvinfo : EIATTR_FRAME_SIZE
	.align		4
.L_56:
        /*000c*/ 	.byte	0x04, 0x11
        /*000e*/ 	.short	(.L_58 - .L_57)
	.align		4
.L_57:
        /*0010*/ 	.word	index@(_Z23init_state_array_kernelPlP17curandStateXORWOWm)
        /*0014*/ 	.word	0x00000000


	//----- nvinfo : EIATTR_REGCOUNT
	.align		4
.L_58:
        /*0018*/ 	.byte	0x04, 0x2f
        /*001a*/ 	.short	(.L_60 - .L_59)
	.align		4
.L_59:
        /*001c*/ 	.word	index@(_Z28init_first_population_kernelP11ParticipantS0_mmP17curandStateXORWOWff)
        /*0020*/ 	.word	0x00000028


	//----- nvinfo : EIATTR_FRAME_SIZE
	.align		4
.L_60:
        /*0024*/ 	.byte	0x04, 0x11
        /*0026*/ 	.short	(.L_62 - .L_61)
	.align		4
.L_61:
        /*0028*/ 	.word	index@($_Z28init_first_population_kernelP11ParticipantS0_mmP17curandStateXORWOWff$__internal_trig_reduction_slowpathd)
        /*002c*/ 	.word	0x00000028


	//----- nvinfo : EIATTR_FRAME_SIZE
	.align		4
.L_62:
        /*0030*/ 	.byte	0x04, 0x11
        /*0032*/ 	.short	(.L_64 - .L_63)
	.align		4
.L_63:
        /*0034*/ 	.word	index@($__internal_2_$__cuda_sm20_dblrcp_rn_slowpath_v3)
        /*0038*/ 	.word	0x00000028


	//----- nvinfo : EIATTR_FRAME_SIZE
	.align		4
.L_64:
        /*003c*/ 	.byte	0x04, 0x11
        /*003e*/ 	.short	(.L_66 - .L_65)
	.align		4
.L_65:
        /*0040*/ 	.word	index@(_Z28init_first_population_kernelP11ParticipantS0_mmP17curandStateXORWOWff)
        /*0044*/ 	.word	0x00000028


	//----- nvinfo : EIATTR_REGCOUNT
	.align		4
.L_66:
        /*0048*/ 	.byte	0x04, 0x2f
        /*004a*/ 	.short	(.L_68 - .L_67)
	.align		4
.L_67:
        /*004c*/ 	.word	index@(_Z38differencial_evolution_kernel_maximizeP11ParticipantS0_P17curandStateXORWOWPPfmm)
        /*0050*/ 	.word	0x00000030


	//----- nvinfo : EIATTR_FRAME_SIZE
	.align		4
.L_68:
        /*0054*/ 	.byte	0x04, 0x11
        /*0056*/ 	.short	(.L_70 - .L_69)
	.align		4
.L_69:
        /*0058*/ 	.word	index@($_Z38differencial_evolution_kernel_maximizeP11ParticipantS0_P17curandStateXORWOWPPfmm$__internal_trig_reduction_slowpathd)
        /*005c*/ 	.word	0x00000030


	//----- nvinfo : EIATTR_FRAME_SIZE
	.align		4
.L_70:
        /*0060*/ 	.byte	0x04, 0x11
        /*0062*/ 	.short	(.L_72 - .L_71)
	.align		4
.L_71:
        /*0064*/ 	.word	index@($__internal_1_$__cuda_sm20_rem_u64)
        /*0068*/ 	.word	0x00000030


	//----- nvinfo : EIATTR_FRAME_SIZE
	.align		4
.L_72:
        /*006c*/ 	.byte	0x04, 0x11
        /*006e*/ 	.short	(.L_74 - .L_73)
	.align		4
.L_73:
        /*0070*/ 	.word	index@($__internal_0_$__cuda_sm20_dblrcp_rn_slowpath_v3)
        /*0074*/ 	.word	0x00000030


	//----- nvinfo : EIATTR_FRAME_SIZE
	.align		4
.L_74:
        /*0078*/ 	.byte	0x04, 0x11
        /*007a*/ 	.short	(.L_76 - .L_75)
	.align		4
.L_75:
        /*007c*/ 	.word	index@(_Z38differencial_evolution_kernel_maximizeP11ParticipantS0_P17curandStateXORWOWPPfmm)
        /*0080*/ 	.word	0x00000030


	//----- nvinfo : EIATTR_REGCOUNT
	.align		4
.L_76:
        /*0084*/ 	.byte	0x04, 0x2f
        /*0086*/ 	.short	(.L_78 - .L_77)
	.align		4
.L_77:
        /*0088*/ 	.word	index@(_ZN3cub18CUB_300001_SM_10006detail11EmptyKernelIvEEvv)
        /*008c*/ 	.word	0x00000004


	//----- nvinfo : EIATTR_FRAME_SIZE
	.align		4
.L_78:
        /*0090*/ 	.byte	0x04, 0x11
        /*0092*/ 	.short	(.L_80 - .L_79)
	.align		4
.L_79:
        /*0094*/ 	.word	index@(_ZN3cub18CUB_300001_SM_10006detail11EmptyKernelIvEEvv)
        /*0098*/ 	.word	0x00000000


	//----- nvinfo : EIATTR_MIN_STACK_SIZE
	.align		4
.L_80:
        /*009c*/ 	.byte	0x04, 0x12
        /*009e*/ 	.short	(.L_82 - .L_81)
	.align		4
.L_81:
        /*00a0*/ 	.word	index@(_ZN3cub18CUB_300001_SM_10006detail11EmptyKernelIvEEvv)
        /*00a4*/ 	.word	0x00000000


	//----- nvinfo : EIATTR_MIN_STACK_SIZE
	.align		4
.L_82:
        /*00a8*/ 	.byte	0x04, 0x12
        /*00aa*/ 	.short	(.L_84 - .L_83)
	.align		4
.L_83:
        /*00ac*/ 	.word	index@(_Z38differencial_evolution_kernel_maximizeP11ParticipantS0_P17curandStateXORWOWPPfmm)
        /*00b0*/ 	.word	0x00000030


	//----- nvinfo : EIATTR_MIN_STACK_SIZE
	.align		4
.L_84:
        /*00b4*/ 	.byte	0x04, 0x12
        /*00b6*/ 	.short	(.L_86 - .L_85)
	.align		4
.L_85:
        /*00b8*/ 	.word	index@(_Z28init_first_population_kernelP11ParticipantS0_mmP17curandStateXORWOWff)
        /*00bc*/ 	.word	0x00000028


	//----- nvinfo : EIATTR_MIN_STACK_SIZE
	.align		4
.L_86:
        /*00c0*/ 	.byte	0x04, 0x12
        /*00c2*/ 	.short	(.L_88 - .L_87)
	.align		4
.L_87:
        /*00c4*/ 	.word	index@(_Z23init_state_array_kernelPlP17curandStateXORWOWm)
        /*00c8*/ 	.word	0x00000000
.L_88:


//--------------------- .nv.compat                --------------------------
	.section	.nv.compat,"",@"SHT_CUDA_COMPAT_INFO"
	.align	4
        /*0000*/ 	.byte	0x02, 0x09, 0x00, 0x00, 0x02, 0x02, 0x01, 0x00, 0x02, 0x05, 0x05, 0x00, 0x03, 0x07, 0x01, 0x01
        /*0010*/ 	.byte	0x02, 0x03, 0x00, 0x00, 0x02, 0x06, 0x01, 0x00, 0x04, 0x0b, 0x08, 0x00, 0x01, 0x00, 0x00, 0x00
        /*0020*/ 	.byte	0x00, 0x00, 0x00, 0x00


//--------------------- .nv.info._ZN3cub18CUB_300001_SM_10006detail11EmptyKernelIvEEvv --------------------------
	.section	.nv.info._ZN3cub18CUB_300001_SM_10006detail11EmptyKernelIvEEvv,"",@"SHT_CUDA_INFO"
	.sectionflags	@""
	.align	4


	//----- nvinfo : EIATTR_CUDA_API_VERSION
	.align		4
        /*0000*/ 	.byte	0x04, 0x37
        /*0002*/ 	.short	(.L_90 - .L_89)
.L_89:
        /*0004*/ 	.word	0x00000082


	//----- nvinfo : EIATTR_SPARSE_MMA_MASK
	.align		4
.L_90:
        /*0008*/ 	.byte	0x03, 0x50
        /*000a*/ 	.short	0x0000


	//----- nvinfo : EIATTR_MAXREG_COUNT
	.align		4
        /*000c*/ 	.byte	0x03, 0x1b
        /*000e*/ 	.short	0x00ff


	//----- nvinfo : EIATTR_MERCURY_ISA_VERSION
	.align		4
        /*0010*/ 	.byte	0x03, 0x5f
        /*0012*/ 	.short	0x0101


	//----- nvinfo : EIATTR_VRC_CTA_INIT_COUNT
	.align		4
        /*0014*/ 	.byte	0x02, 0x4a
	.zero		1
	.zero		1


	//----- nvinfo : EIATTR_EXIT_INSTR_OFFSETS
	.align		4
        /*0018*/ 	.byte	0x04, 0x1c
        /*001a*/ 	.short	(.L_92 - .L_91)


	//   ....[0]....
.L_91:
        /*001c*/ 	.word	0x00000010


	//----- nvinfo : EIATTR_SW_WAR
	.align		4
.L_92:
        /*0020*/ 	.byte	0x04, 0x36
        /*0022*/ 	.short	(.L_94 - .L_93)
.L_93:
        /*0024*/ 	.word	0x00000008
.L_94:


//--------------------- .nv.info._Z38differencial_evolution_kernel_maximizeP11ParticipantS0_P17curandStateXORWOWPPfmm --------------------------
	.section	.nv.info._Z38differencial_evolution_kernel_maximizeP11ParticipantS0_P17curandStateXORWOWPPfmm,"",@"SHT_CUDA_INFO"
	.sectionflags	@""
	.align	4


	//----- nvinfo : EIATTR_CUDA_API_VERSION
	.align		4
        /*0000*/ 	.byte	0x04, 0x37
        /*0002*/ 	.short	(.L_96 - .L_95)
.L_95:
        /*0004*/ 	.word	0x00000082


	//----- nvinfo : EIATTR_KPARAM_INFO
	.align		4
.L_96:
        /*0008*/ 	.byte	0x04, 0x17
        /*000a*/ 	.short	(.L_98 - .L_97)
.L_97:
        /*000c*/ 	.word	0x00000000
        /*0010*/ 	.short	0x0005
        /*0012*/ 	.short	0x0028
        /*0014*/ 	.byte	0x00, 0xf0, 0x21, 0x00


	//----- nvinfo : EIATTR_KPARAM_INFO
	.align		4
.L_98:
        /*0018*/ 	.byte	0x04, 0x17
        /*001a*/ 	.short	(.L_100 - .L_99)
.L_99:
        /*001c*/ 	.word	0x00000000
        /*0020*/ 	.short	0x0004
        /*0022*/ 	.short	0x0020
        /*0024*/ 	.byte	0x00, 0xf0, 0x21, 0x00


	//----- nvinfo : EIATTR_KPARAM_INFO
	.align		4
.L_100:
        /*0028*/ 	.byte	0x04, 0x17
        /*002a*/ 	.short	(.L_102 - .L_101)
.L_101:
        /*002c*/ 	.word	0x00000000
        /*0030*/ 	.short	0x0003
        /*0032*/ 	.short	0x0018
        /*0034*/ 	.byte	0x00, 0xf5, 0x21, 0x00


	//----- nvinfo : EIATTR_KPARAM_INFO
	.align		4
.L_102:
        /*0038*/ 	.byte	0x04, 0x17
        /*003a*/ 	.short	(.L_104 - .L_103)
.L_103:
        /*003c*/ 	.word	0x00000000
        /*0040*/ 	.short	0x0002
        /*0042*/ 	.short	0x0010
        /*0044*/ 	.byte	0x00, 0xf5, 0x21, 0x00


	//----- nvinfo : EIATTR_KPARAM_INFO
	.align		4
.L_104:
        /*0048*/ 	.byte	0x04, 0x17
        /*004a*/ 	.short	(.L_106 - .L_105)
.L_105:
        /*004c*/ 	.word	0x00000000
        /*0050*/ 	.short	0x0001
        /*0052*/ 	.short	0x0008
        /*0054*/ 	.byte	0x00, 0xf5, 0x21, 0x00


	//----- nvinfo : EIATTR_KPARAM_INFO
	.align		4
.L_106:
        /*0058*/ 	.byte	0x04, 0x17
        /*005a*/ 	.short	(.L_108 - .L_107)
.L_107:
        /*005c*/ 	.word	0x00000000
        /*0060*/ 	.short	0x0000
        /*0062*/ 	.short	0x0000
        /*0064*/ 	.byte	0x00, 0xf5, 0x21, 0x00


	//----- nvinfo : EIATTR_SPARSE_MMA_MASK
	.align		4
.L_108:
        /*0068*/ 	.byte	0x03, 0x50
        /*006a*/ 	.short	0x0000


	//----- nvinfo : EIATTR_MAXREG_COUNT
	.align		4
        /*006c*/ 	.byte	0x03, 0x1b
        /*006e*/ 	.short	0x00ff


	//----- nvinfo : EIATTR_EXTERNS
	.align		4
        /*0070*/ 	.byte	0x04, 0x0f
        /*0072*/ 	.short	(.L_110 - .L_109)


	//   ....[0]....
	.align		4
.L_109:
        /*0074*/ 	.word	index@(vprintf)


	//----- nvinfo : EIATTR_MERCURY_ISA_VERSION
	.align		4
.L_110:
        /*0078*/ 	.byte	0x03, 0x5f
        /*007a*/ 	.short	0x0101


	//----- nvinfo : EIATTR_VRC_CTA_INIT_COUNT
	.align		4
        /*007c*/ 	.byte	0x02, 0x4a
	.zero		1
	.zero		1


	//----- nvinfo : EIATTR_SYSCALL_OFFSETS
	.align		4
        /*0080*/ 	.byte	0x04, 0x46
        /*0082*/ 	.short	(.L_112 - .L_111)


	//   ....[0]....
.L_111:
        /*0084*/ 	.word	0x00000c10


	//----- nvinfo : EIATTR_EXIT_INSTR_OFFSETS
	.align		4
.L_112:
        /*0088*/ 	.byte	0x04, 0x1c
        /*008a*/ 	.short	(.L_114 - .L_113)


	//   ....[0]....
.L_113:
        /*008c*/ 	.word	0x000000d0


	//   ....[1]....
        /*0090*/ 	.word	0x00004070


	//----- nvinfo : EIATTR_CRS_STACK_SIZE
	.align		4
.L_114:
        /*0094*/ 	.byte	0x04, 0x1e
        /*0096*/ 	.short	(.L_116 - .L_115)
.L_115:
        /*0098*/ 	.word	0x00000000


	//----- nvinfo : EIATTR_CBANK_PARAM_SIZE
	.align		4
.L_116:
        /*009c*/ 	.byte	0x03, 0x19
        /*009e*/ 	.short	0x0030


	//----- nvinfo : EIATTR_PARAM_CBANK
	.align		4
        /*00a0*/ 	.byte	0x04, 0x0a
        /*00a2*/ 	.short	(.L_118 - .L_117)
	.align		4
.L_117:
        /*00a4*/ 	.word	index@(.nv.constant0._Z38differencial_evolution_kernel_maximizeP11ParticipantS0_P17curandStateXORWOWPPfmm)
        /*00a8*/ 	.short	0x0380
        /*00aa*/ 	.short	0x0030


	//----- nvinfo : EIATTR_SW_WAR
	.align		4
.L_118:
        /*00ac*/ 	.byte	0x04, 0x36
        /*00ae*/ 	.short	(.L_120 - .L_119)
.L_119:
        /*00b0*/ 	.word	0x00000008
.L_120:


//--------------------- .nv.info._Z28init_first_population_kernelP11ParticipantS0_mmP17curandStateXORWOWff --------------------------
	.section	.nv.info._Z28init_first_population_kernelP11ParticipantS0_mmP17curandStateXORWOWff,"",@"SHT_CUDA_INFO"
	.sectionflags	@""
	.align	4


	//----- nvinfo : EIATTR_CUDA_API_VERSION
	.align		4
        /*0000*/ 	.byte	0x04, 0x37
        /*0002*/ 	.short	(.L_122 - .L_121)
.L_121:
        /*0004*/ 	.word	0x00000082


	//----- nvinfo : EIATTR_KPARAM_INFO
	.align		4
.L_122:
        /*0008*/ 	.byte	0x04, 0x17
        /*000a*/ 	.short	(.L_124 - .L_123)
.L_123:
        /*000c*/ 	.word	0x00000000
        /*0010*/ 	.short	0x0006
        /*0012*/ 	.short	0x002c
        /*0014*/ 	.byte	0x00, 0xf0, 0x11, 0x00


	//----- nvinfo : EIATTR_KPARAM_INFO
	.align		4
.L_124:
        /*0018*/ 	.byte	0x04, 0x17
        /*001a*/ 	.short	(.L_126 - .L_125)
.L_125:
        /*001c*/ 	.word	0x00000000
        /*0020*/ 	.short	0x0005
        /*0022*/ 	.short	0x0028
        /*0024*/ 	.byte	0x00, 0xf0, 0x11, 0x00


	//----- nvinfo : EIATTR_KPARAM_INFO
	.align		4
.L_126:
        /*0028*/ 	.byte	0x04, 0x17
        /*002a*/ 	.short	(.L_128 - .L_127)
.L_127:
        /*002c*/ 	.word	0x00000000
        /*0030*/ 	.short	0x0004
        /*0032*/ 	.short	0x0020
        /*0034*/ 	.byte	0x00, 0xf5, 0x21, 0x00


	//----- nvinfo : EIATTR_KPARAM_INFO
	.align		4
.L_128:
        /*0038*/ 	.byte	0x04, 0x17
        /*003a*/ 	.short	(.L_130 - .L_129)
.L_129:
        /*003c*/ 	.word	0x00000000
        /*0040*/ 	.short	0x0003
        /*0042*/ 	.short	0x0018
        /*0044*/ 	.byte	0x00, 0xf0, 0x21, 0x00


	//----- nvinfo : EIATTR_KPARAM_INFO
	.align		4
.L_130:
        /*0048*/ 	.byte	0x04, 0x17
        /*004a*/ 	.short	(.L_132 - .L_131)
.L_131:
        /*004c*/ 	.word	0x00000000
        /*0050*/ 	.short	0x0002
        /*0052*/ 	.short	0x0010
        /*0054*/ 	.byte	0x00, 0xf0, 0x21, 0x00


	//----- nvinfo : EIATTR_KPARAM_INFO
	.align		4
.L_132:
        /*0058*/ 	.byte	0x04, 0x17
        /*005a*/ 	.short	(.L_134 - .L_133)
.L_133:
        /*005c*/ 	.word	0x00000000
        /*0060*/ 	.short	0x0001
        /*0062*/ 	.short	0x0008
        /*0064*/ 	.byte	0x00, 0xf5, 0x21, 0x00


	//----- nvinfo : EIATTR_KPARAM_INFO
	.align		4
.L_134:
        /*0068*/ 	.byte	0x04, 0x17
        /*006a*/ 	.short	(.L_136 - .L_135)
.L_135:
        /*006c*/ 	.word	0x00000000
        /*0070*/ 	.short	0x0000
        /*0072*/ 	.short	0x0000
        /*0074*/ 	.byte	0x00, 0xf5, 0x21, 0x00


	//----- nvinfo : EIATTR_SPARSE_MMA_MASK
	.align		4
.L_136:
        /*0078*/ 	.byte	0x03, 0x50
        /*007a*/ 	.short	0x0000


	//----- nvinfo : EIATTR_MAXREG_COUNT
	.align		4
        /*007c*/ 	.byte	0x03, 0x1b
        /*007e*/ 	.short	0x00ff


	//----- nvinfo : EIATTR_MERCURY_ISA_VERSION
	.align		4
        /*0080*/ 	.byte	0x03, 0x5f
        /*0082*/ 	.short	0x0101


	//----- nvinfo : EIATTR_VRC_CTA_INIT_COUNT
	.align		4
        /*0084*/ 	.byte	0x02, 0x4a
	.zero		1
	.zero		1


	//----- nvinfo : EIATTR_EXIT_INSTR_OFFSETS
	.align		4
        /*0088*/ 	.byte	0x04, 0x1c
        /*008a*/ 	.short	(.L_138 - .L_137)


	//   ....[0]....
.L_137:
        /*008c*/ 	.word	0x00000090


	//   ....[1]....
        /*0090*/ 	.word	0x000028f0


	//----- nvinfo : EIATTR_CRS_STACK_SIZE
	.align		4
.L_138:
        /*0094*/ 	.byte	0x04, 0x1e
        /*0096*/ 	.short	(.L_140 - .L_139)
.L_139:
        /*0098*/ 	.word	0x00000000


	//----- nvinfo : EIATTR_CBANK_PARAM_SIZE
	.align		4
.L_140:
        /*009c*/ 	.byte	0x03, 0x19
        /*009e*/ 	.short	0x0030


	//----- nvinfo : EIATTR_PARAM_CBANK
	.align		4
        /*00a0*/ 	.byte	0x04, 0x0a
        /*00a2*/ 	.short	(.L_142 - .L_141)
	.align		4
.L_141:
        /*00a4*/ 	.word	index@(.nv.constant0._Z28init_first_population_kernelP11ParticipantS0_mmP17curandStateXORWOWff)
        /*00a8*/ 	.short	0x0380
        /*00aa*/ 	.short	0x0030


	//----- nvinfo : EIATTR_SW_WAR
	.align		4
.L_142:
        /*00ac*/ 	.byte	0x04, 0x36
        /*00ae*/ 	.short	(.L_144 - .L_143)
.L_143:
        /*00b0*/ 	.word	0x00000008
.L_144:


//--------------------- .nv.info._Z23init_state_array_kernelPlP17curandStateXORWOWm --------------------------
	.section	.nv.info._Z23init_state_array_kernelPlP17curandStateXORWOWm,"",@"SHT_CUDA_INFO"
	.sectionflags	@""
	.align	4


	//----- nvinfo : EIATTR_CUDA_API_VERSION
	.align		4
        /*0000*/ 	.byte	0x04, 0x37
        /*0002*/ 	.short	(.L_146 - .L_145)
.L_145:
        /*0004*/ 	.word	0x00000082


	//----- nvinfo : EIATTR_KPARAM_INFO
	.align		4
.L_146:
        /*0008*/ 	.byte	0x04, 0x17
        /*000a*/ 	.short	(.L_148 - .L_147)
.L_147:
        /*000c*/ 	.word	0x00000000
        /*0010*/ 	.short	0x0002
        /*0012*/ 	.short	0x0010
        /*0014*/ 	.byte	0x00, 0xf0, 0x21, 0x00


	//----- nvinfo : EIATTR_KPARAM_INFO
	.align		4
.L_148:
        /*0018*/ 	.byte	0x04, 0x17
        /*001a*/ 	.short	(.L_150 - .L_149)
.L_149:
        /*001c*/ 	.word	0x00000000
        /*0020*/ 	.short	0x0001
        /*0022*/ 	.short	0x0008
        /*0024*/ 	.byte	0x00, 0xf5, 0x21, 0x00


	//----- nvinfo : EIATTR_KPARAM_INFO
	.align		4
.L_150:
        /*0028*/ 	.byte	0x04, 0x17
        /*002a*/ 	.short	(.L_152 - .L_151)
.L_151:
        /*002c*/ 	.word	0x00000000
        /*0030*/ 	.short	0x0000
        /*0032*/ 	.short	0x0000
        /*0034*/ 	.byte	0x00, 0xf5, 0x21, 0x00


	//----- nvinfo : EIATTR_SPARSE_MMA_MASK
	.align		4
.L_152:
        /*0038*/ 	.byte	0x03, 0x50
        /*003a*/ 	.short	0x0000


	//----- nvinfo : EIATTR_MAXREG_COUNT
	.align		4
        /*003c*/ 	.byte	0x03, 0x1b
        /*003e*/ 	.short	0x00ff


	//----- nvinfo : EIATTR_MERCURY_ISA_VERSION
	.align		4
        /*0040*/ 	.byte	0x03, 0x5f
        /*0042*/ 	.short	0x0101


	//----- nvinfo : EIATTR_VRC_CTA_INIT_COUNT
	.align		4
        /*0044*/ 	.byte	0x02, 0x4a
	.zero		1
	.zero		1


	//----- nvinfo : EIATTR_EXIT_INSTR_OFFSETS
	.align		4
        /*0048*/ 	.byte	0x04, 0x1c
        /*004a*/ 	.short	(.L_154 - .L_153)


	//   ....[0]....
.L_153:
        /*004c*/ 	.word	0x00000080


	//   ....[1]....
        /*0050*/ 	.word	0x00000f60


	//----- nvinfo : EIATTR_CRS_STACK_SIZE
	.align		4
.L_154:
        /*0054*/ 	.byte	0x04, 0x1e
        /*0056*/ 	.short	(.L_156 - .L_155)
.L_155:
        /*0058*/ 	.word	0x00000000


	//----- nvinfo : EIATTR_CBANK_PARAM_SIZE
	.align		4
.L_156:
        /*005c*/ 	.byte	0x03, 0x19
        /*005e*/ 	.short	0x0018


	//----- nvinfo : EIATTR_PARAM_CBANK
	.align		4
        /*0060*/ 	.byte	0x04, 0x0a
        /*0062*/ 	.short	(.L_158 - .L_157)
	.align		4
.L_157:
        /*0064*/ 	.word	index@(.nv.constant0._Z23init_state_array_kernelPlP17curandStateXORWOWm)
        /*0068*/ 	.short	0x0380
        /*006a*/ 	.short	0x0018


	//----- nvinfo : EIATTR_SW_WAR
	.align		4
.L_158:
        /*006c*/ 	.byte	0x04, 0x36
        /*006e*/ 	.short	(.L_160 - .L_159)
.L_159:
        /*0070*/ 	.word	0x00000008
.L_160:


//--------------------- .nv.callgraph             --------------------------
	.section	.nv.callgraph,"",@"SHT_CUDA_CALLGRAPH"
	.align	4
	.sectionentsize	8
	.align		4
        /*0000*/ 	.word	0x00000000
	.align		4
        /*0004*/ 	.word	0xffffffff
	.align		4
        /*0008*/ 	.word	index@(_Z38differencial_evolution_kernel_maximizeP11ParticipantS0_P17curandStateXORWOWPPfmm)
	.align		4
        /*000c*/ 	.word	index@(vprintf)
	.align		4
        /*0010*/ 	.word	0x00000000
	.align		4
        /*0014*/ 	.word	0xfffffffe
	.align		4
        /*0018*/ 	.word	0x00000000
	.align		4
        /*001c*/ 	.word	0xfffffffd
	.align		4
        /*0020*/ 	.word	0x00000000
	.align		4
        /*0024*/ 	.word	0xfffffffc


//--------------------- .nv.constant4             --------------------------
	.section	.nv.constant4,"a",@progbits
	.align	8
	.align		8
.nv.constant4:
        /*0000*/ 	.dword	precalc_xorwow_matrix
	.align		8
        /*0008*/ 	.dword	precalc_xorwow_offset_matrix
	.align		8
        /*0010*/ 	.dword	mrg32k3aM1
	.align		8
        /*0018*/ 	.dword	mrg32k3aM2
	.align		8
        /*0020*/ 	.dword	mrg32k3aM1SubSeq
	.align		8
        /*0028*/ 	.dword	mrg32k3aM2SubSeq
	.align		8
        /*0030*/ 	.dword	mrg32k3aM1Seq
	.align		8
        /*0038*/ 	.dword	mrg32k3aM2Seq
	.align		8
        /*0040*/ 	.dword	_ZN34_INTERNAL_e03397b5_4_k_cu_562b5a624cuda3std3__45__cpo5beginE
	.align		8
        /*0048*/ 	.dword	_ZN34_INTERNAL_e03397b5_4_k_cu_562b5a624cuda3std3__45__cpo3endE
	.align		8
        /*0050*/ 	.dword	_ZN34_INTERNAL_e03397b5_4_k_cu_562b5a624cuda3std3__45__cpo6cbeginE
	.align		8
        /*0058*/ 	.dword	_ZN34_INTERNAL_e03397b5_4_k_cu_562b5a624cuda3std3__45__cpo4cendE
	.align		8
        /*0060*/ 	.dword	_ZN34_INTERNAL_e03397b5_4_k_cu_562b5a624cuda3std3__45__cpo6rbeginE
	.align		8
        /*0068*/ 	.dword	_ZN34_INTERNAL_e03397b5_4_k_cu_562b5a624cuda3std3__45__cpo4rendE
	.align		8
        /*0070*/ 	.dword	_ZN34_INTERNAL_e03397b5_4_k_cu_562b5a624cuda3std3__45__cpo7crbeginE
	.align		8
        /*0078*/ 	.dword	_ZN34_INTERNAL_e03397b5_4_k_cu_562b5a624cuda3std3__45__cpo5crendE
	.align		8
        /*0080*/ 	.dword	_ZN34_INTERNAL_e03397b5_4_k_cu_562b5a624cuda3std3__436_GLOBAL__N__e03397b5_4_k_cu_562b5a626ignoreE
	.align		8
        /*0088*/ 	.dword	_ZN34_INTERNAL_e03397b5_4_k_cu_562b5a624cuda3std3__419piecewise_constructE
	.align		8
        /*0090*/ 	.dword	_ZN34_INTERNAL_e03397b5_4_k_cu_562b5a624cuda3std3__48in_placeE
	.align		8
        /*0098*/ 	.dword	_ZN34_INTERNAL_e03397b5_4_k_cu_562b5a624cuda3std3__420unreachable_sentinelE
	.align		8
        /*00a0*/ 	.dword	_ZN34_INTERNAL_e03397b5_4_k_cu_562b5a624cuda3std3__47nulloptE
	.align		8
        /*00a8*/ 	.dword	_ZN34_INTERNAL_e03397b5_4_k_cu_562b5a624cuda3std3__48unexpectE
	.align		8
        /*00b0*/ 	.dword	_ZN34_INTERNAL_e03397b5_4_k_cu_562b5a624cuda3std6ranges3__45__cpo4swapE
	.align		8
        /*00b8*/ 	.dword	_ZN34_INTERNAL_e03397b5_4_k_cu_562b5a624cuda3std6ranges3__45__cpo9iter_moveE
	.align		8
        /*00c0*/ 	.dword	_ZN34_INTERNAL_e03397b5_4_k_cu_562b5a624cuda3std6ranges3__45__cpo5beginE
	.align		8
        /*00c8*/ 	.dword	_ZN34_INTERNAL_e03397b5_4_k_cu_562b5a624cuda3std6ranges3__45__cpo3endE
	.align		8
        /*00d0*/ 	.dword	_ZN34_INTERNAL_e03397b5_4_k_cu_562b5a624cuda3std6ranges3__45__cpo6cbeginE
	.align		8
        /*00d8*/ 	.dword	_ZN34_INTERNAL_e03397b5_4_k_cu_562b5a624cuda3std6ranges3__45__cpo4cendE
	.align		8
        /*00e0*/ 	.dword	_ZN34_INTERNAL_e03397b5_4_k_cu_562b5a624cuda3std6ranges3__45__cpo7advanceE
	.align		8
        /*00e8*/ 	.dword	_ZN34_INTERNAL_e03397b5_4_k_cu_562b5a624cuda3std6ranges3__45__cpo9iter_swapE
	.align		8
        /*00f0*/ 	.dword	_ZN34_INTERNAL_e03397b5_4_k_cu_562b5a624cuda3std6ranges3__45__cpo4nextE
	.align		8
        /*00f8*/ 	.dword	_ZN34_INTERNAL_e03397b5_4_k_cu_562b5a624cuda3std6ranges3__45__cpo4prevE
	.align		8
        /*0100*/ 	.dword	_ZN34_INTERNAL_e03397b5_4_k_cu_562b5a624cuda3std6ranges3__45__cpo4dataE
	.align		8
        /*0108*/ 	.dword	_ZN34_INTERNAL_e03397b5_4_k_cu_562b5a624cuda3std6ranges3__45__cpo5cdataE
	.align		8
        /*0110*/ 	.dword	_ZN34_INTERNAL_e03397b5_4_k_cu_562b5a624cuda3std6ranges3__45__cpo4sizeE
	.align		8
        /*0118*/ 	.dword	_ZN34_INTERNAL_e03397b5_4_k_cu_562b5a624cuda3std6ranges3__45__cpo5ssizeE
	.align		8
        /*0120*/ 	.dword	_ZN34_INTERNAL_e03397b5_4_k_cu_562b5a624cuda3std6ranges3__45__cpo8distanceE
	.align		8
        /*0128*/ 	.dword	_ZN34_INTERNAL_e03397b5_4_k_cu_562b5a626thrust24THRUST_300001_SM_1000_NS8cuda_cub3parE
	.align		8
        /*0130*/ 	.dword	_ZN34_INTERNAL_e03397b5_4_k_cu_562b5a626thrust24THRUST_300001_SM_1000_NS8cuda_cub10par_nosyncE
	.align		8
        /*0138*/ 	.dword	_ZN34_INTERNAL_e03397b5_4_k_cu_562b5a626thrust24THRUST_300001_SM_1000_NS6system6detail10sequential3seqE
	.align		8
        /*0140*/ 	.dword	_ZN34_INTERNAL_e03397b5_4_k_cu_562b5a626thrust24THRUST_300001_SM_1000_NS12placeholders2_1E
	.align		8
        /*0148*/ 	.dword	_ZN34_INTERNAL_e03397b5_4_k_cu_562b5a626thrust24THRUST_300001_SM_1000_NS12placeholders2_2E
	.align		8
        /*0150*/ 	.dword	_ZN34_INTERNAL_e03397b5_4_k_cu_562b5a626thrust24THRUST_300001_SM_1000_NS12placeholders2_3E
	.align		8
        /*0158*/ 	.dword	_ZN34_INTERNAL_e03397b5_4_k_cu_562b5a626thrust24THRUST_300001_SM_1000_NS12placeholders2_4E
	.align		8
        /*0160*/ 	.dword	_ZN34_INTERNAL_e03397b5_4_k_cu_562b5a626thrust24THRUST_300001_SM_1000_NS12placeholders2_5E
	.align		8
        /*0168*/ 	.dword	_ZN34_INTERNAL_e03397b5_4_k_cu_562b5a626thrust24THRUST_300001_SM_1000_NS12placeholders2_6E
	.align		8
        /*0170*/ 	.dword	_ZN34_INTERNAL_e03397b5_4_k_cu_562b5a626thrust24THRUST_300001_SM_1000_NS12placeholders2_7E
	.align		8
        /*0178*/ 	.dword	_ZN34_INTERNAL_e03397b5_4_k_cu_562b5a626thrust24THRUST_300001_SM_1000_NS12placeholders2_8E
	.align		8
        /*0180*/ 	.dword	_ZN34_INTERNAL_e03397b5_4_k_cu_562b5a626thrust24THRUST_300001_SM_1000_NS12placeholders2_9E
	.align		8
        /*0188*/ 	.dword	_ZN34_INTERNAL_e03397b5_4_k_cu_562b5a626thrust24THRUST_300001_SM_1000_NS12placeholders3_10E
	.align		8
        /*0190*/ 	.dword	_ZN34_INTERNAL_e03397b5_4_k_cu_562b5a626thrust24THRUST_300001_SM_1000_NS3seqE
	.align		8
        /*0198*/ 	.dword	$str
	.align		8
        /*01a0*/ 	.dword	__cudart_i2opi_d
	.align		8
        /*01a8*/ 	.dword	__cudart_sin_cos_coeffs
	.align		8
        /*01b0*/ 	.dword	vprintf


//--------------------- .nv.constant3             --------------------------
	.section	.nv.constant3,"a",@progbits
	.align	8
.nv.constant3:
	.type		__cr_lgamma_table,@object
	.size		__cr_lgamma_table,(.L_8 - __cr_lgamma_table)
__cr_lgamma_table:
        /*0000*/ 	.byte	0x00, 0x00, 0x00, 0x00, 0x00, 0x00, 0x00, 0x00, 0x00, 0x00, 0x00, 0x00, 0x00, 0x00, 0x00, 0x00
        /*0010*/ 	.byte	0xef, 0x39, 0xfa, 0xfe, 0x42, 0x2e, 0xe6, 0x3f, 0x02, 0x20, 0x2a, 0xfa, 0x0b, 0xab, 0xfc, 0x3f
        /*0020*/ 	.byte	0xf9, 0x2c, 0x92, 0x7c, 0xa7, 0x6c, 0x09, 0x40, 0xc9, 0x79, 0x44, 0x3c, 0x64, 0x26, 0x13, 0x40
        /*0030*/ 	.byte	0xca, 0x01, 0xcf, 0x3a, 0x27, 0x51, 0x1a, 0x40, 0x30, 0xcc, 0x2d, 0xf3, 0xe1, 0x0c, 0x21, 0x40
        /*0040*/ 	.byte	0x0d, 0xb7, 0xfc, 0x82, 0x8e, 0x35, 0x25, 0x40
.L_8:


//--------------------- .text._ZN3cub18CUB_300001_SM_10006detail11EmptyKernelIvEEvv --------------------------
	.section	.text._ZN3cub18CUB_300001_SM_10006detail11EmptyKernelIvEEvv,"ax",@progbits
	.align	128
        .global         _ZN3cub18CUB_300001_SM_10006detail11EmptyKernelIvEEvv
        .type           _ZN3cub18CUB_300001_SM_10006detail11EmptyKernelIvEEvv,@function
        .size           _ZN3cub18CUB_300001_SM_10006detail11EmptyKernelIvEEvv,(.L_x_118 - _ZN3cub18CUB_300001_SM_10006detail11EmptyKernelIvEEvv)
        .other          _ZN3cub18CUB_300001_SM_10006detail11EmptyKernelIvEEvv,@"STO_CUDA_ENTRY STV_DEFAULT"
_ZN3cub18CUB_300001_SM_10006detail11EmptyKernelIvEEvv:
.text._ZN3cub18CUB_300001_SM_10006detail11EmptyKernelIvEEvv:
[----:B------:R-:W-:Y:S01]  /*0000*/  LDC R1, c[0x0][0x37c] ;  /* 0x0000df00ff017b82 */ /* 0x000fe20000000800 */
[----:B------:R-:W-:Y:S05]  /*0010*/  EXIT ;  /* 0x000000000000794d */ /* 0x000fea0003800000 */
.L_x_0:
[----:B------:R-:W-:-:S00]  /*0020*/  BRA `(.L_x_0) ;  /* 0xfffffffc00fc7947 */ /* 0x000fc0000383ffff */
[----:B------:R-:W-:-:S00]  /*0030*/  NOP ;  /* 0x0000000000007918 */ /* 0x000fc00000000000 */
        /* <DEDUP_REMOVED lines=12> */
.L_x_118:


//--------------------- .text._Z38differencial_evolution_kernel_maximizeP11ParticipantS0_P17curandStateXORWOWPPfmm --------------------------
	.section	.text._Z38differencial_evolution_kernel_maximizeP11ParticipantS0_P17curandStateXORWOWPPfmm,"ax",@progbits
	.align	128
        .global         _Z38differencial_evolution_kernel_maximizeP11ParticipantS0_P17curandStateXORWOWPPfmm
        .type           _Z38differencial_evolution_kernel_maximizeP11ParticipantS0_P17curandStateXORWOWPPfmm,@function
        .size           _Z38differencial_evolution_kernel_maximizeP11ParticipantS0_P17curandStateXORWOWPPfmm,(.L_x_115 - _Z38differencial_evolution_kernel_maximizeP11ParticipantS0_P17curandStateXORWOWPPfmm)
        .other          _Z38differencial_evolution_kernel_maximizeP11ParticipantS0_P17curandStateXORWOWPPfmm,@"STO_CUDA_ENTRY STV_DEFAULT"
_Z38differencial_evolution_kernel_maximizeP11ParticipantS0_P17curandStateXORWOWPPfmm:
.text._Z38differencial_evolution_kernel_maximizeP11ParticipantS0_P17curandStateXORWOWPPfmm:
[----:B------:R-:W0:Y:S01]  /*0000*/  LDC R1, c[0x0][0x37c] ;  /* 0x0000df00ff017b82 */ /* 0x000e220000000800 */
[----:B------:R-:W1:Y:S01]  /*0010*/  S2R R16, SR_TID.X ;  /* 0x0000000000107919 */ /* 0x000e620000002100 */
[----:B------:R-:W2:Y:S06]  /*0020*/  LDCU UR5, c[0x0][0x2fc] ;  /* 0x00005f80ff0577ac */ /* 0x000eac0008000800 */
[----:B------:R-:W1:Y:S01]  /*0030*/  S2UR UR6, SR_CTAID.X ;  /* 0x00000000000679c3 */ /* 0x000e620000002500 */
[----:B0-----:R-:W-:Y:S01]  /*0040*/  VIADD R1, R1, 0xffffffd0 ;  /* 0xffffffd001017836 */ /* 0x001fe20000000000 */
[----:B------:R-:W0:Y:S01]  /*0050*/  LDCU.64 UR8, c[0x0][0x3a0] ;  /* 0x00007400ff0877ac */ /* 0x000e220008000a00 */
[----:B------:R-:W3:Y:S05]  /*0060*/  LDCU UR4, c[0x0][0x2f8] ;  /* 0x00005f00ff0477ac */ /* 0x000eea0008000800 */
[----:B------:R-:W1:Y:S01]  /*0070*/  LDC R17, c[0x0][0x360] ;  /* 0x0000d800ff117b82 */ /* 0x000e620000000800 */
[----:B---3--:R-:W-:-:S05]  /*0080*/  IADD3 R6, P1, PT, R1, UR4, RZ ;  /* 0x0000000401067c10 */ /* 0x008fca000ff3e0ff */
[----:B--2---:R-:W-:Y:S02]  /*0090*/  IMAD.X R7, RZ, RZ, UR5, P1 ;  /* 0x00000005ff077e24 */ /* 0x004fe400088e06ff */
[----:B-1----:R-:W-:-:S05]  /*00a0*/  IMAD R16, R17, UR6, R16 ;  /* 0x0000000611107c24 */ /* 0x002fca000f8e0210 */
[----:B0-----:R-:W-:-:S04]  /*00b0*/  ISETP.GE.U32.AND P0, PT, R16, UR8, PT ;  /* 0x0000000810007c0c */ /* 0x001fc8000bf06070 */
[----:B------:R-:W-:-:S13]  /*00c0*/  ISETP.GE.U32.AND.EX P0, PT, RZ, UR9, PT, P0 ;  /* 0x00000009ff007c0c */ /* 0x000fda000bf06100 */
[----:B------:R-:W-:Y:S05]  /*00d0*/  @P0 EXIT ;  /* 0x000000000000094d */ /* 0x000fea0003800000 */
[----:B------:R-:W0:Y:S01]  /*00e0*/  LDC.64 R28, c[0x0][0x390] ;  /* 0x0000e400ff1c7b82 */ /* 0x000e220000000a00 */
[----:B------:R-:W1:Y:S01]  /*00f0*/  LDCU.64 UR36, c[0x0][0x358] ;  /* 0x00006b00ff2477ac */ /* 0x000e620008000a00 */
[----:B------:R-:W-:Y:S01]  /*0100*/  UMOV UR4, URZ ;  /* 0x000000ff00047c82 */ /* 0x000fe20008000000 */
[----:B------:R-:W2:Y:S01]  /*0110*/  LDCU UR5, c[0x0][0x3a0] ;  /* 0x00007400ff0577ac */ /* 0x000ea20008000800 */
[----:B------:R-:W3:Y:S01]  /*0120*/  LDCU UR6, c[0x0][0x3a0] ;  /* 0x00007400ff0677ac */ /* 0x000ee20008000800 */
[----:B------:R-:W4:Y:S01]  /*0130*/  LDCU UR8, c[0x0][0x3a0] ;  /* 0x00007400ff0877ac */ /* 0x000f220008000800 */
[----:B------:R-:W0:Y:S02]  /*0140*/  LDCU UR7, c[0x0][0x3a4] ;  /* 0x00007480ff0777ac */ /* 0x000e240008000800 */
[----:B0-----:R-:W-:-:S04]  /*0150*/  IMAD.WIDE.U32 R28, R16, 0x30, R28 ;  /* 0x00000030101c7825 */ /* 0x001fc800078e001c */
[----:B------:R-:W-:Y:S01]  /*0160*/  VIADD R29, R29, UR4 ;  /* 0x000000041d1d7c36 */ /* 0x000fe20008000000 */
[----:B------:R-:W-:Y:S01]  /*0170*/  BSSY.RECONVERGENT B0, `(.L_x_1) ;  /* 0x0000039000007945 */ /* 0x000fe20003800200 */
[----:B------:R-:W0:Y:S03]  /*0180*/  LDCU UR4, c[0x0][0x3a4] ;  /* 0x00007480ff0477ac */ /* 0x000e260008000800 */
[----:B-1----:R-:W2:Y:S04]  /*0190*/  LDG.E.64 R2, desc[UR36][R28.64] ;  /* 0x000000241c027981 */ /* 0x002ea8000c1e1b00 */
[----:B------:R1:W5:Y:S04]  /*01a0*/  LDG.E R41, desc[UR36][R28.64+0x20] ;  /* 0x000020241c297981 */ /* 0x000368000c1e1900 */
[----:B------:R1:W5:Y:S04]  /*01b0*/  LDG.E.64 R18, desc[UR36][R28.64+0x28] ;  /* 0x000028241c127981 */ /* 0x000368000c1e1b00 */
[----:B------:R1:W5:Y:S04]  /*01c0*/  LDG.E.64 R30, desc[UR36][R28.64+0x8] ;  /* 0x000008241c1e7981 */ /* 0x000368000c1e1b00 */
[----:B------:R1:W5:Y:S04]  /*01d0*/  LDG.E.64 R36, desc[UR36][R28.64+0x10] ;  /* 0x000010241c247981 */ /* 0x000368000c1e1b00 */
[----:B------:R1:W5:Y:S02]  /*01e0*/  LDG.E.64 R34, desc[UR36][R28.64+0x18] ;  /* 0x000018241c227981 */ /* 0x000364000c1e1b00 */
[----:B01234-:R-:W-:-:S07]  /*01f0*/  VIADD R8, R2, 0x1ba6d9 ;  /* 0x001ba6d902087836 */ /* 0x01ffce0000000000 */
.L_x_4:
[----:B-1----:R-:W-:Y:S01]  /*0200*/  SHF.R.U32.HI R0, RZ, 0x2, R3 ;  /* 0x00000002ff007819 */ /* 0x002fe20000011603 */
[----:B0-----:R-:W0:Y:S01]  /*0210*/  LDC R5, c[0x0][0x3a4] ;  /* 0x0000e900ff057b82 */ /* 0x001e220000000800 */
[----:B------:R-:W-:Y:S01]  /*0220*/  ISETP.NE.U32.AND P2, PT, RZ, UR4, PT ;  /* 0x00000004ff007c0c */ /* 0x000fe2000bf45070 */
[----:B-----5:R-:W-:Y:S01]  /*0230*/  IMAD.SHL.U32 R4, R37, 0x10, RZ ;  /* 0x0000001025047824 */ /* 0x020fe200078e00ff */
[----:B------:R-:W-:Y:S01]  /*0240*/  LOP3.LUT R3, R0, R3, RZ, 0x3c, !PT ;  /* 0x0000000300037212 */ /* 0x000fe200078e3cff */
[----:B------:R-:W-:Y:S02]  /*0250*/  IMAD.MOV.U32 R39, RZ, RZ, R30 ;  /* 0x000000ffff277224 */ /* 0x000fe400078e001e */
[----:B------:R-:W-:Y:S02]  /*0260*/  VIADD R2, R2, 0x587c5 ;  /* 0x000587c502027836 */ /* 0x000fe40000000000 */
[----:B------:R-:W1:Y:S01]  /*0270*/  LDC R0, c[0x0][0x3a0] ;  /* 0x0000e800ff007b82 */ /* 0x000e620000000800 */
[----:B------:R-:W-:-:S02]  /*0280*/  IMAD.SHL.U32 R9, R3, 0x2, RZ ;  /* 0x0000000203097824 */ /* 0x000fc400078e00ff */
[----:B------:R-:W-:Y:S02]  /*0290*/  IMAD.MOV.U32 R30, RZ, RZ, R31 ;  /* 0x000000ffff1e7224 */ /* 0x000fe400078e001f */
[----:B------:R-:W-:Y:S01]  /*02a0*/  IMAD.MOV.U32 R31, RZ, RZ, R36 ;  /* 0x000000ffff1f7224 */ /* 0x000fe200078e0024 */
[----:B------:R-:W-:Y:S01]  /*02b0*/  LOP3.LUT R4, R37, R4, R9, 0x96, !PT ;  /* 0x0000000425047212 */ /* 0x000fe200078e9609 */
[----:B------:R-:W-:Y:S02]  /*02c0*/  IMAD.MOV.U32 R36, RZ, RZ, R37 ;  /* 0x000000ffff247224 */ /* 0x000fe400078e0025 */
[----:B------:R-:W-:Y:S01]  /*02d0*/  IMAD.MOV.U32 R20, RZ, RZ, R8 ;  /* 0x000000ffff147224 */ /* 0x000fe200078e0008 */
[----:B------:R-:W-:Y:S01]  /*02e0*/  LOP3.LUT R3, R4, R3, RZ, 0x3c, !PT ;  /* 0x0000000304037212 */ /* 0x000fe200078e3cff */
[----:B------:R-:W-:-:S04]  /*02f0*/  IMAD.MOV.U32 R4, RZ, RZ, RZ ;  /* 0x000000ffff047224 */ /* 0x000fc800078e00ff */
[----:B------:R-:W-:Y:S02]  /*0300*/  IMAD.IADD R22, R3, 0x1, R2 ;  /* 0x0000000103167824 */ /* 0x000fe400078e0202 */
[----:B------:R-:W-:Y:S01]  /*0310*/  IMAD.MOV.U32 R37, RZ, RZ, R3 ;  /* 0x000000ffff257224 */ /* 0x000fe200078e0003 */
[----:B------:R-:W-:Y:S06]  /*0320*/  @P2 BRA `(.L_x_2) ;  /* 0x00000000004c2947 */ /* 0x000fec0003800000 */
[----:B------:R-:W2:Y:S01]  /*0330*/  I2F.U32.RP R3, UR5 ;  /* 0x0000000500037d06 */ /* 0x000ea20008209000 */
[----:B------:R-:W-:Y:S01]  /*0340*/  ISETP.NE.U32.AND P1, PT, RZ, UR5, PT ;  /* 0x00000005ff007c0c */ /* 0x000fe2000bf25070 */
[----:B------:R-:W-:-:S06]  /*0350*/  IMAD.MOV.U32 R23, RZ, RZ, RZ ;  /* 0x000000ffff177224 */ /* 0x000fcc00078e00ff */
[----:B--2---:R-:W2:Y:S02]  /*0360*/  MUFU.RCP R3, R3 ;  /* 0x0000000300037308 */ /* 0x004ea40000001000 */
[----:B--2---:R-:W-:-:S06]  /*0370*/  VIADD R8, R3, 0xffffffe ;  /* 0x0ffffffe03087836 */ /* 0x004fcc0000000000 */
[----:B------:R2:W3:Y:S02]  /*0380*/  F2I.FTZ.U32.TRUNC.NTZ R9, R8 ;  /* 0x0000000800097305 */ /* 0x0004e4000021f000 */
[----:B--2---:R-:W-:Y:S02]  /*0390*/  IMAD.MOV.U32 R8, RZ, RZ, RZ ;  /* 0x000000ffff087224 */ /* 0x004fe400078e00ff */
[----:B---3--:R-:W-:-:S04]  /*03a0*/  IMAD.MOV R11, RZ, RZ, -R9 ;  /* 0x000000ffff0b7224 */ /* 0x008fc800078e0a09 */
[----:B------:R-:W-:-:S04]  /*03b0*/  IMAD R11, R11, UR5, RZ ;  /* 0x000000050b0b7c24 */ /* 0x000fc8000f8e02ff */
[----:B------:R-:W-:-:S06]  /*03c0*/  IMAD.HI.U32 R9, R9, R11, R8 ;  /* 0x0000000b09097227 */ /* 0x000fcc00078e0008 */
[----:B------:R-:W-:-:S04]  /*03d0*/  IMAD.HI.U32 R9, R9, R22, RZ ;  /* 0x0000001609097227 */ /* 0x000fc800078e00ff */
[----:B------:R-:W-:-:S04]  /*03e0*/  IMAD.MOV R9, RZ, RZ, -R9 ;  /* 0x000000ffff097224 */ /* 0x000fc800078e0a09 */
[----:B------:R-:W-:-:S05]  /*03f0*/  IMAD R22, R9, UR5, R22 ;  /* 0x0000000509167c24 */ /* 0x000fca000f8e0216 */
[----:B------:R-:W-:-:S13]  /*0400*/  ISETP.GE.U32.AND P0, PT, R22, UR5, PT ;  /* 0x0000000516007c0c */ /* 0x000fda000bf06070 */
[----:B------:R-:W-:-:S05]  /*0410*/  @P0 VIADD R22, R22, -UR5 ;  /* 0x8000000516160c36 */ /* 0x000fca0008000000 */
[----:B------:R-:W-:-:S13]  /*0420*/  ISETP.GE.U32.AND P0, PT, R22, UR5, PT ;  /* 0x0000000516007c0c */ /* 0x000fda000bf06070 */
[----:B------:R-:W-:Y:S01]  /*0430*/  @P0 VIADD R22, R22, -UR5 ;  /* 0x8000000516160c36 */ /* 0x000fe20008000000 */
[----:B------:R-:W-:Y:S01]  /*0440*/  @!P1 LOP3.LUT R22, RZ, UR5, RZ, 0x33, !PT ;  /* 0x00000005ff169c12 */ /* 0x000fe2000f8e33ff */
[----:B------:R-:W-:Y:S06]  /*0450*/  BRA `(.L_x_3) ;  /* 0x0000000000147947 */ /* 0x000fec0003800000 */
.L_x_2:
[----:B------:R-:W-:Y:S01]  /*0460*/  IMAD.MOV.U32 R9, RZ, RZ, R22 ;  /* 0x000000ffff097224 */ /* 0x000fe200078e0016 */
[----:B------:R-:W-:-:S07]  /*0470*/  MOV R8, 0x490 ;  /* 0x0000049000087802 */ /* 0x000fce0000000f00 */
[----:B01----:R-:W-:Y:S05]  /*0480*/  CALL.REL.NOINC `($__internal_1_$__cuda_sm20_rem_u64) ;  /* 0x0000003c00a87944 */ /* 0x003fea0003c00000 */
[----:B------:R-:W-:Y:S02]  /*0490*/  IMAD.MOV.U32 R22, RZ, RZ, R26 ;  /* 0x000000ffff167224 */ /* 0x000fe400078e001a */
[----:B------:R-:W-:-:S07]  /*04a0*/  IMAD.MOV.U32 R23, RZ, RZ, R27 ;  /* 0x000000ffff177224 */ /* 0x000fce00078e001b */
.L_x_3:
[----:B------:R-:W-:Y:S01]  /*04b0*/  ISETP.NE.U32.AND P0, PT, R22, R16, PT ;  /* 0x000000101600720c */ /* 0x000fe20003f05070 */
[----:B------:R-:W-:Y:S02]  /*04c0*/  VIADD R8, R20, 0x587c5 ;  /* 0x000587c514087836 */ /* 0x000fe40000000000 */
[----:B------:R-:W-:Y:S01]  /*04d0*/  IMAD.MOV.U32 R3, RZ, RZ, R39 ;  /* 0x000000ffff037224 */ /* 0x000fe200078e0027 */
[----:B------:R-:W-:-:S13]  /*04e0*/  ISETP.NE.AND.EX P0, PT, R23, RZ, PT, P0 ;  /* 0x000000ff1700720c */ /* 0x000fda0003f05300 */
[----:B------:R-:W-:Y:S05]  /*04f0*/  @!P0 BRA `(.L_x_4) ;  /* 0xfffffffc00408947 */ /* 0x000fea000383ffff */
[----:B------:R-:W-:Y:S05]  /*0500*/  BSYNC.RECONVERGENT B0 ;  /* 0x0000000000007941 */ /* 0x000fea0003800200 */
.L_x_1:
[----:B------:R-:W-:Y:S01]  /*0510*/  BSSY.RECONVERGENT B0, `(.L_x_5) ;  /* 0x000002e000007945 */ /* 0x000fe20003800200 */
.L_x_8:
[----:B------:R-:W-:Y:S01]  /*0520*/  SHF.R.U32.HI R8, RZ, 0x2, R39 ;  /* 0x00000002ff087819 */ /* 0x000fe20000011627 */
[----:B------:R-:W-:Y:S02]  /*0530*/  IMAD.SHL.U32 R9, R37, 0x10, RZ ;  /* 0x0000001025097824 */ /* 0x000fe400078e00ff */
[----:B------:R-:W-:Y:S01]  /*0540*/  VIADD R2, R2, 0x587c5 ;  /* 0x000587c502027836 */ /* 0x000fe20000000000 */
[----:B------:R-:W-:Y:S01]  /*0550*/  LOP3.LUT R8, R8, R39, RZ, 0x3c, !PT ;  /* 0x0000002708087212 */ /* 0x000fe200078e3cff */
[----:B------:R-:W-:Y:S02]  /*0560*/  IMAD.MOV.U32 R39, RZ, RZ, R30 ;  /* 0x000000ffff277224 */ /* 0x000fe400078e001e */
[----:B------:R-:W-:Y:S02]  /*0570*/  IMAD.MOV.U32 R30, RZ, RZ, R31 ;  /* 0x000000ffff1e7224 */ /* 0x000fe400078e001f */
[----:B------:R-:W-:Y:S02]  /*0580*/  IMAD.SHL.U32 R10, R8, 0x2, RZ ;  /* 0x00000002080a7824 */ /* 0x000fe400078e00ff */
[----:B------:R-:W-:-:S02]  /*0590*/  IMAD.MOV.U32 R31, RZ, RZ, R36 ;  /* 0x000000ffff1f7224 */ /* 0x000fc400078e0024 */
[----:B------:R-:W-:Y:S01]  /*05a0*/  IMAD.MOV.U32 R36, RZ, RZ, R37 ;  /* 0x000000ffff247224 */ /* 0x000fe200078e0025 */
[----:B------:R-:W-:Y:S01]  /*05b0*/  LOP3.LUT R9, R37, R9, R10, 0x96, !PT ;  /* 0x0000000925097212 */ /* 0x000fe200078e960a */
[----:B------:R-:W-:-:S03]  /*05c0*/  IMAD.MOV.U32 R3, RZ, RZ, R20 ;  /* 0x000000ffff037224 */ /* 0x000fc600078e0014 */
[----:B------:R-:W-:-:S05]  /*05d0*/  LOP3.LUT R9, R9, R8, RZ, 0x3c, !PT ;  /* 0x0000000809097212 */ /* 0x000fca00078e3cff */
[--C-:B------:R-:W-:Y:S02]  /*05e0*/  IMAD.IADD R11, R2, 0x1, R9.reuse ;  /* 0x00000001020b7824 */ /* 0x100fe400078e0209 */
[----:B------:R-:W-:Y:S01]  /*05f0*/  IMAD.MOV.U32 R37, RZ, RZ, R9 ;  /* 0x000000ffff257224 */ /* 0x000fe200078e0009 */
[----:B------:R-:W-:Y:S06]  /*0600*/  @P2 BRA `(.L_x_6) ;  /* 0x00000000004c2947 */ /* 0x000fec0003800000 */
[----:B------:R-:W2:Y:S01]  /*0610*/  I2F.U32.RP R10, UR6 ;  /* 0x00000006000a7d06 */ /* 0x000ea20008209000 */
[----:B------:R-:W-:Y:S01]  /*0620*/  IMAD.MOV.U32 R8, RZ, RZ, RZ ;  /* 0x000000ffff087224 */ /* 0x000fe200078e00ff */
[----:B------:R-:W-:Y:S01]  /*0630*/  ISETP.NE.U32.AND P1, PT, RZ, UR6, PT ;  /* 0x00000006ff007c0c */ /* 0x000fe2000bf25070 */
[----:B------:R-:W-:-:S05]  /*0640*/  IMAD.MOV.U32 R25, RZ, RZ, RZ ;  /* 0x000000ffff197224 */ /* 0x000fca00078e00ff */
[----:B--2---:R-:W2:Y:S02]  /*0650*/  MUFU.RCP R10, R10 ;  /* 0x0000000a000a7308 */ /* 0x004ea40000001000 */
[----:B--2---:R-:W-:-:S06]  /*0660*/  VIADD R9, R10, 0xffffffe ;  /* 0x0ffffffe0a097836 */ /* 0x004fcc0000000000 */
[----:B------:R-:W2:Y:S02]  /*0670*/  F2I.FTZ.U32.TRUNC.NTZ R9, R9 ;  /* 0x0000000900097305 */ /* 0x000ea4000021f000 */
[----:B--2---:R-:W-:-:S04]  /*0680*/  IMAD.MOV R13, RZ, RZ, -R9 ;  /* 0x000000ffff0d7224 */ /* 0x004fc800078e0a09 */
        /* <DEDUP_REMOVED lines=11> */
.L_x_6:
[----:B------:R-:W-:Y:S01]  /*0740*/  IMAD.MOV.U32 R9, RZ, RZ, R11 ;  /* 0x000000ffff097224 */ /* 0x000fe200078e000b */
[----:B------:R-:W-:-:S07]  /*0750*/  MOV R8, 0x770 ;  /* 0x0000077000087802 */ /* 0x000fce0000000f00 */
[----:B01----:R-:W-:Y:S05]  /*0760*/  CALL.REL.NOINC `($__internal_1_$__cuda_sm20_rem_u64) ;  /* 0x0000003800f07944 */ /* 0x003fea0003c00000 */
[----:B------:R-:W-:Y:S02]  /*0770*/  IMAD.MOV.U32 R24, RZ, RZ, R26 ;  /* 0x000000ffff187224 */ /* 0x000fe400078e001a */
[----:B------:R-:W-:-:S07]  /*0780*/  IMAD.MOV.U32 R25, RZ, RZ, R27 ;  /* 0x000000ffff197224 */ /* 0x000fce00078e001b */
.L_x_7:
[C---:B------:R-:W-:Y:S01]  /*0790*/  ISETP.NE.U32.AND P0, PT, R24.reuse, R22, PT ;  /* 0x000000161800720c */ /* 0x040fe20003f05070 */
[----:B------:R-:W-:Y:S01]  /*07a0*/  VIADD R20, R3, 0x587c5 ;  /* 0x000587c503147836 */ /* 0x000fe20000000000 */
[----:B------:R-:W-:Y:S02]  /*07b0*/  ISETP.EQ.U32.AND P1, PT, R24, R16, PT ;  /* 0x000000101800720c */ /* 0x000fe40003f22070 */
[----:B------:R-:W-:-:S04]  /*07c0*/  ISETP.NE.AND.EX P0, PT, R25, R23, PT, P0 ;  /* 0x000000171900720c */ /* 0x000fc80003f05300 */
[----:B------:R-:W-:-:S13]  /*07d0*/  ISETP.EQ.OR.EX P0, PT, R25, RZ, !P0, P1 ;  /* 0x000000ff1900720c */ /* 0x000fda0004702710 */
[----:B------:R-:W-:Y:S05]  /*07e0*/  @P0 BRA `(.L_x_8) ;  /* 0xfffffffc004c0947 */ /* 0x000fea000383ffff */
[----:B------:R-:W-:Y:S05]  /*07f0*/  BSYNC.RECONVERGENT B0 ;  /* 0x0000000000007941 */ /* 0x000fea0003800200 */
.L_x_5:
[----:B------:R-:W-:Y:S01]  /*0800*/  BSSY.RECONVERGENT B0, `(.L_x_9) ;  /* 0x000002f000007945 */ /* 0x000fe20003800200 */
.L_x_12:
[----:B------:R-:W-:Y:S01]  /*0810*/  SHF.R.U32.HI R8, RZ, 0x2, R39 ;  /* 0x00000002ff087819 */ /* 0x000fe20000011627 */
[----:B------:R-:W-:Y:S01]  /*0820*/  IMAD.SHL.U32 R9, R37, 0x10, RZ ;  /* 0x0000001025097824 */ /* 0x000fe200078e00ff */
[----:B------:R-:W-:Y:S01]  /*0830*/  UISETP.NE.U32.AND UP0, UPT, UR7, URZ, UPT ;  /* 0x000000ff0700728c */ /* 0x000fe2000bf05070 */
        /* <DEDUP_REMOVED lines=12> */
[----:B------:R-:W-:Y:S06]  /*0900*/  BRA.U UP0, `(.L_x_10) ;  /* 0x00000001004c7547 */ /* 0x000fec000b800000 */
        /* <DEDUP_REMOVED lines=19> */
.L_x_10:
[----:B------:R-:W-:Y:S01]  /*0a40*/  IMAD.MOV.U32 R9, RZ, RZ, R26 ;  /* 0x000000ffff097224 */ /* 0x000fe200078e001a */
[----:B------:R-:W-:-:S07]  /*0a50*/  MOV R8, 0xa70 ;  /* 0x00000a7000087802 */ /* 0x000fce0000000f00 */
[----:B01----:R-:W-:Y:S05]  /*0a60*/  CALL.REL.NOINC `($__internal_1_$__cuda_sm20_rem_u64) ;  /* 0x0000003800307944 */ /* 0x003fea0003c00000 */
.L_x_11:
[----:B------:R-:W-:Y:S01]  /*0a70*/  ISETP.NE.U32.AND P0, PT, R26, R24, PT ;  /* 0x000000181a00720c */ /* 0x000fe20003f05070 */
[----:B------:R-:W-:Y:S01]  /*0a80*/  VIADD R3, R38, 0x587c5 ;  /* 0x000587c526037836 */ /* 0x000fe20000000000 */
[C---:B------:R-:W-:Y:S02]  /*0a90*/  ISETP.EQ.U32.AND P1, PT, R26.reuse, R16, PT ;  /* 0x000000101a00720c */ /* 0x040fe40003f22070 */
[C---:B------:R-:W-:Y:S02]  /*0aa0*/  ISETP.NE.AND.EX P0, PT, R27.reuse, R25, PT, P0 ;  /* 0x000000191b00720c */ /* 0x040fe40003f05300 */
[----:B------:R-:W-:Y:S02]  /*0ab0*/  ISETP.EQ.U32.AND P2, PT, R26, R22, PT ;  /* 0x000000161a00720c */ /* 0x000fe40003f42070 */
[----:B------:R-:W-:-:S04]  /*0ac0*/  ISETP.EQ.OR.EX P0, PT, R27, RZ, !P0, P1 ;  /* 0x000000ff1b00720c */ /* 0x000fc80004702710 */
[----:B------:R-:W-:-:S13]  /*0ad0*/  ISETP.EQ.OR.EX P0, PT, R27, R23, P0, P2 ;  /* 0x000000171b00720c */ /* 0x000fda0000702720 */
[----:B------:R-:W-:Y:S05]  /*0ae0*/  @P0 BRA `(.L_x_12) ;  /* 0xfffffffc00480947 */ /* 0x000fea000383ffff */
[----:B------:R-:W-:Y:S05]  /*0af0*/  BSYNC.RECONVERGENT B0 ;  /* 0x0000000000007941 */ /* 0x000fea0003800200 */
.L_x_9:
[----:B------:R-:W2:Y:S01]  /*0b00*/  LDCU.64 UR4, c[0x0][0x398] ;  /* 0x00007300ff0477ac */ /* 0x000ea20008000a00 */
[----:B------:R-:W3:Y:S01]  /*0b10*/  LDCU.64 UR38, c[0x4][0x1a8] ;  /* 0x01003500ff2677ac */ /* 0x000ee20008000a00 */
[----:B--2---:R-:W-:-:S04]  /*0b20*/  LEA R32, P0, R16, UR4, 0x3 ;  /* 0x0000000410207c11 */ /* 0x004fc8000f8018ff */
[----:B------:R-:W-:-:S06]  /*0b30*/  LEA.HI.X R33, R16, UR5, RZ, 0x3, P0 ;  /* 0x0000000510217c11 */ /* 0x000fcc00080f1cff */
[----:B------:R-:W2:Y:S01]  /*0b40*/  LDG.E.64 R32, desc[UR36][R32.64] ;  /* 0x0000002420207981 */ /* 0x000ea2000c1e1b00 */
[----:B------:R-:W-:Y:S01]  /*0b50*/  BSSY.RECONVERGENT B6, `(.L_x_13) ;  /* 0x000000d000067945 */ /* 0x000fe20003800200 */
[----:B--2---:R-:W-:-:S04]  /*0b60*/  ISETP.NE.U32.AND P0, PT, R32, RZ, PT ;  /* 0x000000ff2000720c */ /* 0x004fc80003f05070 */
[----:B------:R-:W-:-:S13]  /*0b70*/  ISETP.NE.AND.EX P0, PT, R33, RZ, PT, P0 ;  /* 0x000000ff2100720c */ /* 0x000fda0003f05300 */
[----:B---3--:R-:W-:Y:S05]  /*0b80*/  @P0 BRA `(.L_x_14) ;  /* 0x0000000000240947 */ /* 0x008fea0003800000 */
[----:B------:R-:W-:Y:S01]  /*0b90*/  MOV R8, 0x1b0 ;  /* 0x000001b000087802 */ /* 0x000fe20000000f00 */
[----:B------:R-:W-:Y:S01]  /*0ba0*/  IMAD.MOV.U32 R17, RZ, RZ, RZ ;  /* 0x000000ffff117224 */ /* 0x000fe200078e00ff */
[----:B------:R-:W2:Y:S04]  /*0bb0*/  LDCU.64 UR4, c[0x4][0x198] ;  /* 0x01003300ff0477ac */ /* 0x000ea80008000a00 */
[----:B------:R3:W-:Y:S01]  /*0bc0*/  STL.64 [R1], R16 ;  /* 0x0000001001007387 */ /* 0x0007e20000100a00 */
[----:B------:R-:W4:Y:S01]  /*0bd0*/  LDC.64 R8, c[0x4][R8] ;  /* 0x0100000008087b82 */ /* 0x000f220000000a00 */
[----:B--2---:R-:W-:Y:S02]  /*0be0*/  IMAD.U32 R4, RZ, RZ, UR4 ;  /* 0x00000004ff047e24 */ /* 0x004fe4000f8e00ff */
[----:B0--3--:R-:W-:-:S07]  /*0bf0*/  IMAD.U32 R5, RZ, RZ, UR5 ;  /* 0x00000005ff057e24 */ /* 0x009fce000f8e00ff */
[----:B------:R-:W-:-:S07]  /*0c00*/  LEPC R20, `(.L_x_14) ;  /* 0x000000001014794e */ /* 0x000fce0000000000 */
[----:B-1--4-:R-:W-:Y:S05]  /*0c10*/  CALL.ABS.NOINC R8 ;  /* 0x0000000008007343 */ /* 0x012fea0003c00000 */
.L_x_14:
[----:B------:R-:W-:Y:S05]  /*0c20*/  BSYNC.RECONVERGENT B6 ;  /* 0x0000000000067941 */ /* 0x000fea0003800200 */
.L_x_13:
[----:B------:R-:W2:Y:S01]  /*0c30*/  LDCU.64 UR6, c[0x0][0x3a8] ;  /* 0x00007500ff0677ac */ /* 0x000ea20008000a00 */
[----:B------:R-:W3:Y:S01]  /*0c40*/  LDCU.64 UR4, c[0x0][0x380] ;  /* 0x00007000ff0477ac */ /* 0x000ee20008000a00 */
[----:B--2---:R-:W-:Y:S01]  /*0c50*/  IMAD.U32 R20, RZ, RZ, UR6 ;  /* 0x00000006ff147e24 */ /* 0x004fe2000f8e00ff */
[----:B---3--:R-:W-:-:S04]  /*0c60*/  LEA R10, P1, R16, UR4, 0x4 ;  /* 0x00000004100a7c11 */ /* 0x008fc8000f8220ff */
[----:B------:R-:W-:Y:S02]  /*0c70*/  ISETP.NE.U32.AND P0, PT, R20, RZ, PT ;  /* 0x000000ff1400720c */ /* 0x000fe40003f05070 */
[----:B------:R-:W-:Y:S02]  /*0c80*/  LEA.HI.X R11, R16, UR5, RZ, 0x4, P1 ;  /* 0x00000005100b7c11 */ /* 0x000fe400088f24ff */
[----:B------:R-:W-:-:S13]  /*0c90*/  ISETP.NE.AND.EX P0, PT, RZ, UR7, PT, P0 ;  /* 0x00000007ff007c0c */ /* 0x000fda000bf05300 */
[----:B------:R-:W-:Y:S05]  /*0ca0*/  @!P0 BRA `(.L_x_15) ;  /* 0x0000001400408947 */ /* 0x000fea0003800000 */
[----:B-1----:R-:W-:Y:S01]  /*0cb0*/  IMAD.U32 R0, RZ, RZ, UR7 ;  /* 0x00000007ff007e24 */ /* 0x002fe2000f8e00ff */
[----:B------:R-:W-:Y:S01]  /*0cc0*/  ISETP.GE.U32.AND P0, PT, R20, 0x4, PT ;  /* 0x000000041400780c */ /* 0x000fe20003f06070 */
[----:B------:R-:W-:Y:S01]  /*0cd0*/  IMAD.MOV.U32 R3, RZ, RZ, RZ ;  /* 0x000000ffff037224 */ /* 0x000fe200078e00ff */
[----:B------:R-:W-:Y:S01]  /*0ce0*/  LEA R8, P1, R22, UR4, 0x4 ;  /* 0x0000000416087c11 */ /* 0x000fe2000f8220ff */
[----:B------:R-:W-:Y:S01]  /*0cf0*/  IMAD.MOV.U32 R43, RZ, RZ, R36 ;  /* 0x000000ffff2b7224 */ /* 0x000fe200078e0024 */
[----:B------:R-:W-:Y:S01]  /*0d00*/  ISETP.GE.U32.AND.EX P0, PT, R0, RZ, PT, P0 ;  /* 0x000000ff0000720c */ /* 0x000fe20003f06100 */
[----:B------:R-:W-:Y:S01]  /*0d10*/  IMAD.MOV.U32 R0, RZ, RZ, R37 ;  /* 0x000000ffff007224 */ /* 0x000fe200078e0025 */
[----:B------:R-:W-:Y:S02]  /*0d20*/  LEA R6, P2, R24, UR4, 0x4 ;  /* 0x0000000418067c11 */ /* 0x000fe4000f8420ff */
[----:B------:R-:W-:Y:S02]  /*0d30*/  LEA R4, P3, R26, UR4, 0x4 ;  /* 0x000000041a047c11 */ /* 0x000fe4000f8620ff */
[----:B------:R-:W-:-:S02]  /*0d40*/  LEA.HI.X R9, R22, UR5, R23, 0x4, P1 ;  /* 0x0000000516097c11 */ /* 0x000fc400088f2417 */
[----:B------:R-:W-:Y:S01]  /*0d50*/  LEA.HI.X R7, R24, UR5, R25, 0x4, P2 ;  /* 0x0000000518077c11 */ /* 0x000fe200090f2419 */
[----:B------:R-:W-:Y:S01]  /*0d60*/  IMAD.MOV.U32 R24, RZ, RZ, RZ ;  /* 0x000000ffff187224 */ /* 0x000fe200078e00ff */
[----:B0-----:R-:W-:Y:S01]  /*0d70*/  LEA.HI.X R5, R26, UR5, R27, 0x4, P3 ;  /* 0x000000051a057c11 */ /* 0x001fe200098f241b */
[----:B------:R-:W-:Y:S02]  /*0d80*/  IMAD.MOV.U32 R25, RZ, RZ, R31 ;  /* 0x000000ffff197224 */ /* 0x000fe400078e001f */
[----:B------:R-:W-:Y:S05]  /*0d90*/  @!P0 BRA `(.L_x_16) ;  /* 0x0000000800708947 */ /* 0x000fea0003800000 */
[----:B------:R-:W0:Y:S01]  /*0da0*/  LDCU UR4, c[0x0][0x3ac] ;  /* 0x00007580ff0477ac */ /* 0x000e220008000800 */
[----:B------:R-:W-:Y:S01]  /*0db0*/  BSSY.RECONVERGENT B0, `(.L_x_17) ;  /* 0x0000090000007945 */ /* 0x000fe20003800200 */
[----:B------:R-:W-:Y:S01]  /*0dc0*/  LOP3.LUT R20, R20, 0xfffffffc, RZ, 0xc0, !PT ;  /* 0xfffffffc14147812 */ /* 0x000fe200078ec0ff */
[----:B------:R-:W-:Y:S02]  /*0dd0*/  IMAD.MOV.U32 R27, RZ, RZ, RZ ;  /* 0x000000ffff1b7224 */ /* 0x000fe400078e00ff */
[----:B------:R-:W-:Y:S02]  /*0de0*/  IMAD.MOV.U32 R23, RZ, RZ, RZ ;  /* 0x000000ffff177224 */ /* 0x000fe400078e00ff */
[----:B------:R-:W-:Y:S02]  /*0df0*/  IMAD.MOV.U32 R14, RZ, RZ, R32 ;  /* 0x000000ffff0e7224 */ /* 0x000fe400078e0020 */
[----:B------:R-:W-:Y:S02]  /*0e00*/  IMAD.MOV.U32 R15, RZ, RZ, R33 ;  /* 0x000000ffff0f7224 */ /* 0x000fe400078e0021 */
[----:B0-----:R-:W-:-:S07]  /*0e10*/  IMAD.U32 R0, RZ, RZ, UR4 ;  /* 0x00000004ff007e24 */ /* 0x001fce000f8e00ff */
.L_x_18:
[----:B------:R-:W-:Y:S01]  /*0e20*/  SHF.R.U32.HI R2, RZ, 0x2, R39 ;  /* 0x00000002ff027819 */ /* 0x000fe20000011627 */
[----:B------:R-:W-:Y:S02]  /*0e30*/  IMAD.SHL.U32 R12, R37, 0x10, RZ ;  /* 0x00000010250c7824 */ /* 0x000fe400078e00ff */
[----:B------:R-:W-:Y:S01]  /*0e40*/  IMAD.MOV.U32 R22, RZ, RZ, 0x2f800000 ;  /* 0x2f800000ff167424 */ /* 0x000fe200078e00ff */
[----:B------:R-:W-:-:S04]  /*0e50*/  LOP3.LUT R2, R2, R39, RZ, 0x3c, !PT ;  /* 0x0000002702027212 */ /* 0x000fc800078e3cff */
[----:B------:R-:W-:-:S04]  /*0e60*/  SHF.L.U32 R3, R2, 0x1, RZ ;  /* 0x0000000102037819 */ /* 0x000fc800000006ff */
[----:B------:R-:W-:-:S04]  /*0e70*/  LOP3.LUT R3, R37, R12, R3, 0x96, !PT ;  /* 0x0000000c25037212 */ /* 0x000fc800078e9603 */
[----:B------:R-:W-:-:S04]  /*0e80*/  LOP3.LUT R21, R3, R2, RZ, 0x3c, !PT ;  /* 0x0000000203157212 */ /* 0x000fc800078e3cff */
[----:B------:R-:W-:-:S04]  /*0e90*/  IADD3 R2, PT, PT, R38, -0x587c5, R21 ;  /* 0xfffa783b26027810 */ /* 0x000fc80007ffe015 */
[----:B------:R-:W-:-:S05]  /*0ea0*/  I2FP.F32.U32 R3, R2 ;  /* 0x0000000200037245 */ /* 0x000fca0000201000 */
[----:B------:R-:W-:-:S05]  /*0eb0*/  FFMA R3, R3, R22, 1.1641532182693481445e-10 ;  /* 0x2f00000003037423 */ /* 0x000fca0000000016 */
[----:B------:R-:W-:-:S13]  /*0ec0*/  FSETP.GEU.AND P0, PT, R3, 0.5, PT ;  /* 0x3f0000000300780b */ /* 0x000fda0003f0e000 */
[----:B------:R-:W2:Y:S04]  /*0ed0*/  @!P0 LDG.E.64 R12, desc[UR36][R6.64+0x8] ;  /* 0x00000824060c8981 */ /* 0x000ea8000c1e1b00 */
[----:B------:R-:W3:Y:S04]  /*0ee0*/  @!P0 LDG.E.64 R2, desc[UR36][R4.64+0x8] ;  /* 0x0000082404028981 */ /* 0x000ee8000c1e1b00 */
[----:B------:R-:W4:Y:S01]  /*0ef0*/  @!P0 LDG.E.64 R24, desc[UR36][R8.64+0x8] ;  /* 0x0000082408188981 */ /* 0x000f22000c1e1b00 */
[----:B--2---:R-:W-:-:S05]  /*0f00*/  @!P0 IADD3 R12, P1, PT, R12, R27, RZ ;  /* 0x0000001b0c0c8210 */ /* 0x004fca0007f3e0ff */
[----:B------:R-:W-:Y:S01]  /*0f10*/  @!P0 IMAD.X R13, R13, 0x1, R23, P1 ;  /* 0x000000010d0d8824 */ /* 0x000fe200008e0617 */
[----:B---3--:R-:W-:-:S04]  /*0f20*/  @!P0 IADD3 R2, P1, PT, R2, R27, RZ ;  /* 0x0000001b02028210 */ /* 0x008fc80007f3e0ff */
[----:B------:R-:W2:Y:S01]  /*0f30*/  @!P0 LD.E R12, desc[UR36][R12.64] ;  /* 0x000000240c0c8980 */ /* 0x000ea2000c101900 */
[----:B------:R-:W-:Y:S01]  /*0f40*/  @!P0 IMAD.X R3, R3, 0x1, R23, P1 ;  /* 0x0000000103038824 */ /* 0x000fe200008e0617 */
[----:B----4-:R-:W-:-:S05]  /*0f50*/  @!P0 IADD3 R24, P1, PT, R24, R27, RZ ;  /* 0x0000001b18188210 */ /* 0x010fca0007f3e0ff */
[----:B------:R-:W-:Y:S01]  /*0f60*/  @!P0 IMAD.X R25, R25, 0x1, R23, P1 ;  /* 0x0000000119198824 */ /* 0x000fe200008e0617 */
[----:B------:R0:W2:Y:S04]  /*0f70*/  @!P0 LD.E R3, desc[UR36][R2.64] ;  /* 0x0000002402038980 */ /* 0x0000a8000c101900 */
[----:B------:R-:W3:Y:S01]  /*0f80*/  @!P0 LD.E R24, desc[UR36][R24.64] ;  /* 0x0000002418188980 */ /* 0x000ee2000c101900 */
[----:B0-----:R-:W-:Y:S02]  /*0f90*/  IMAD.MOV.U32 R2, RZ, RZ, R14 ;  /* 0x000000ffff027224 */ /* 0x001fe400078e000e */
[----:B--2---:R-:W-:Y:S01]  /*0fa0*/  @!P0 FADD R39, R12, -R3 ;  /* 0x800000030c278221 */ /* 0x004fe20000000000 */
[----:B------:R-:W-:-:S03]  /*0fb0*/  IMAD.MOV.U32 R3, RZ, RZ, R15 ;  /* 0x000000ffff037224 */ /* 0x000fc600078e000f */
[----:B---3--:R-:W-:-:S05]  /*0fc0*/  @!P0 FFMA R39, R39, 0.69999998807907104492, R24 ;  /* 0x3f33333327278823 */ /* 0x008fca0000000018 */
[----:B------:R-:W-:Y:S04]  /*0fd0*/  @!P0 ST.E desc[UR36][R2.64], R39 ;  /* 0x0000002702008985 */ /* 0x000fe8000c101924 */
[----:B------:R-:W2:Y:S01]  /*0fe0*/  @P0 LDG.E.64 R12, desc[UR36][R10.64+0x8] ;  /* 0x000008240a0c0981 */ /* 0x000ea2000c1e1b00 */
[----:B------:R-:W-:-:S04]  /*0ff0*/  SHF.R.U32.HI R15, RZ, 0x2, R30 ;  /* 0x00000002ff0f7819 */ /* 0x000fc8000001161e */
[----:B------:R-:W-:Y:S01]  /*1000*/  LOP3.LUT R15, R15, R30, RZ, 0x3c, !PT ;  /* 0x0000001e0f0f7212 */ /* 0x000fe200078e3cff */
[----:B------:R-:W-:-:S04]  /*1010*/  IMAD.SHL.U32 R14, R21, 0x10, RZ ;  /* 0x00000010150e7824 */ /* 0x000fc800078e00ff */
[----:B------:R-:W-:-:S05]  /*1020*/  IMAD.SHL.U32 R26, R15, 0x2, RZ ;  /* 0x000000020f1a7824 */ /* 0x000fca00078e00ff */
[----:B------:R-:W-:-:S04]  /*1030*/  LOP3.LUT R14, R21, R14, R26, 0x96, !PT ;  /* 0x0000000e150e7212 */ /* 0x000fc800078e961a */
[----:B------:R-:W-:Y:S02]  /*1040*/  LOP3.LUT R25, R14, R15, RZ, 0x3c, !PT ;  /* 0x0000000f0e197212 */ /* 0x000fe400078e3cff */
[----:B--2---:R-:W-:-:S05]  /*1050*/  @P0 IADD3 R12, P1, PT, R12, R27, RZ ;  /* 0x0000001b0c0c0210 */ /* 0x004fca0007f3e0ff */
[----:B------:R-:W-:-:S05]  /*1060*/  @P0 IMAD.X R13, R13, 0x1, R23, P1 ;  /* 0x000000010d0d0824 */ /* 0x000fca00008e0617 */
[----:B------:R-:W2:Y:S01]  /*1070*/  @P0 LD.E R43, desc[UR36][R12.64] ;  /* 0x000000240c2b0980 */ /* 0x000ea2000c101900 */
[----:B------:R-:W-:-:S05]  /*1080*/  IMAD.IADD R14, R25, 0x1, R38 ;  /* 0x00000001190e7824 */ /* 0x000fca00078e0226 */
[----:B------:R-:W-:-:S05]  /*1090*/  I2FP.F32.U32 R15, R14 ;  /* 0x0000000e000f7245 */ /* 0x000fca0000201000 */
[----:B------:R-:W-:-:S05]  /*10a0*/  FFMA R15, R15, R22, 1.1641532182693481445e-10 ;  /* 0x2f0000000f0f7423 */ /* 0x000fca0000000016 */
[----:B------:R-:W-:Y:S01]  /*10b0*/  FSETP.GEU.AND P1, PT, R15, 0.5, PT ;  /* 0x3f0000000f00780b */ /* 0x000fe20003f2e000 */
[----:B--2---:R0:W-:-:S12]  /*10c0*/  @P0 ST.E desc[UR36][R2.64], R43 ;  /* 0x0000002b02000985 */ /* 0x0041d8000c101924 */
[----:B------:R-:W2:Y:S02]  /*10d0*/  @P1 LDG.E.64 R12, desc[UR36][R10.64+0x8] ;  /* 0x000008240a0c1981 */ /* 0x000ea4000c1e1b00 */
[----:B--2---:R-:W-:-:S05]  /*10e0*/  @P1 IADD3 R44, P0, PT, R12, R27, RZ ;  /* 0x0000001b0c2c1210 */ /* 0x004fca0007f1e0ff */
[----:B------:R-:W-:-:S06]  /*10f0*/  @P1 IMAD.X R45, R13, 0x1, R23, P0 ;  /* 0x000000010d2d1824 */ /* 0x000fcc00000e0617 */
[----:B------:R-:W2:Y:S04]  /*1100*/  @P1 LD.E R45, desc[UR36][R44.64+0x4] ;  /* 0x000004242c2d1980 */ /* 0x000ea8000c101900 */
[----:B--2---:R1:W-:Y:S04]  /*1110*/  @P1 ST.E desc[UR36][R2.64+0x4], R45 ;  /* 0x0000042d02001985 */ /* 0x0043e8000c101924 */
[----:B------:R-:W2:Y:S04]  /*1120*/  @!P1 LDG.E.64 R14, desc[UR36][R6.64+0x8] ;  /* 0x00000824060e9981 */ /* 0x000ea8000c1e1b00 */
[----:B------:R-:W3:Y:S04]  /*1130*/  @!P1 LDG.E.64 R12, desc[UR36][R4.64+0x8] ;  /* 0x00000824040c9981 */ /* 0x000ee8000c1e1b00 */
[----:B0-----:R-:W4:Y:S01]  /*1140*/  @!P1 LDG.E.64 R42, desc[UR36][R8.64+0x8] ;  /* 0x00000824082a9981 */ /* 0x001f22000c1e1b00 */
[----:B--2---:R-:W-:-:S05]  /*1150*/  @!P1 IADD3 R14, P0, PT, R14, R27, RZ ;  /* 0x0000001b0e0e9210 */ /* 0x004fca0007f1e0ff */
[----:B------:R-:W-:Y:S01]  /*1160*/  @!P1 IMAD.X R15, R15, 0x1, R23, P0 ;  /* 0x000000010f0f9824 */ /* 0x000fe200000e0617 */
[----:B---3--:R-:W-:-:S04]  /*1170*/  @!P1 IADD3 R12, P0, PT, R12, R27, RZ ;  /* 0x0000001b0c0c9210 */ /* 0x008fc80007f1e0ff */
[----:B------:R0:W2:Y:S01]  /*1180*/  @!P1 LD.E R14, desc[UR36][R14.64+0x4] ;  /* 0x000004240e0e9980 */ /* 0x0000a2000c101900 */
[----:B------:R-:W-:-:S06]  /*1190*/  @!P1 IMAD.X R13, R13, 0x1, R23, P0 ;  /* 0x000000010d0d9824 */ /* 0x000fcc00000e0617 */
[----:B------:R-:W2:Y:S01]  /*11a0*/  @!P1 LD.E R13, desc[UR36][R12.64+0x4] ;  /* 0x000004240c0d9980 */ /* 0x000ea2000c101900 */
[----:B----4-:R-:W-:-:S05]  /*11b0*/  @!P1 IADD3 R44, P0, PT, R42, R27, RZ ;  /* 0x0000001b2a2c9210 */ /* 0x010fca0007f1e0ff */
[----:B------:R-:W-:-:S05]  /*11c0*/  @!P1 IMAD.X R45, R43, 0x1, R23, P0 ;  /* 0x000000012b2d9824 */ /* 0x000fca00000e0617 */
[----:B------:R-:W3:Y:S01]  /*11d0*/  @!P1 LD.E R44, desc[UR36][R44.64+0x4] ;  /* 0x000004242c2c9980 */ /* 0x000ee2000c101900 */
[----:B------:R-:W-:-:S04]  /*11e0*/  SHF.R.U32.HI R24, RZ, 0x2, R31 ;  /* 0x00000002ff187819 */ /* 0x000fc8000001161f */
[----:B------:R-:W-:-:S05]  /*11f0*/  LOP3.LUT R24, R24, R31, RZ, 0x3c, !PT ;  /* 0x0000001f18187212 */ /* 0x000fca00078e3cff */
[----:B0-----:R-:W-:Y:S02]  /*1200*/  IMAD.SHL.U32 R15, R24, 0x2, RZ ;  /* 0x00000002180f7824 */ /* 0x001fe400078e00ff */
[----:B--2---:R-:W-:Y:S01]  /*1210*/  @!P1 FADD R39, R14, -R13 ;  /* 0x8000000d0e279221 */ /* 0x004fe20000000000 */
[----:B------:R-:W-:-:S05]  /*1220*/  IMAD.SHL.U32 R14, R25, 0x10, RZ ;  /* 0x00000010190e7824 */ /* 0x000fca00078e00ff */
[----:B------:R-:W-:-:S04]  /*1230*/  LOP3.LUT R15, R25, R14, R15, 0x96, !PT ;  /* 0x0000000e190f7212 */ /* 0x000fc800078e960f */
[----:B------:R-:W-:-:S04]  /*1240*/  LOP3.LUT R43, R15, R24, RZ, 0x3c, !PT ;  /* 0x000000180f2b7212 */ /* 0x000fc800078e3cff */
[----:B------:R-:W-:-:S04]  /*1250*/  IADD3 R12, PT, PT, R38, 0x587c5, R43 ;  /* 0x000587c5260c7810 */ /* 0x000fc80007ffe02b */
[----:B------:R-:W-:-:S05]  /*1260*/  I2FP.F32.U32 R13, R12 ;  /* 0x0000000c000d7245 */ /* 0x000fca0000201000 */
[----:B------:R-:W-:-:S05]  /*1270*/  FFMA R13, R13, R22, 1.1641532182693481445e-10 ;  /* 0x2f0000000d0d7423 */ /* 0x000fca0000000016 */
[----:B------:R-:W-:Y:S01]  /*1280*/  FSETP.GEU.AND P0, PT, R13, 0.5, PT ;  /* 0x3f0000000d00780b */ /* 0x000fe20003f0e000 */
[----:B---3--:R-:W-:-:S05]  /*1290*/  @!P1 FFMA R39, R39, 0.69999998807907104492, R44 ;  /* 0x3f33333327279823 */ /* 0x008fca000000002c */
[----:B------:R-:W-:Y:S07]  /*12a0*/  @!P1 ST.E desc[UR36][R2.64+0x4], R39 ;  /* 0x0000042702009985 */ /* 0x000fee000c101924 */
[----:B------:R-:W2:Y:S02]  /*12b0*/  @P0 LDG.E.64 R12, desc[UR36][R10.64+0x8] ;  /* 0x000008240a0c0981 */ /* 0x000ea4000c1e1b00 */
[----:B--2---:R-:W-:-:S05]  /*12c0*/  @P0 IADD3 R44, P1, PT, R12, R27, RZ ;  /* 0x0000001b0c2c0210 */ /* 0x004fca0007f3e0ff */
[----:B-1----:R-:W-:-:S06]  /*12d0*/  @P0 IMAD.X R45, R13, 0x1, R23, P1 ;  /* 0x000000010d2d0824 */ /* 0x002fcc00008e0617 */
[----:B------:R-:W2:Y:S04]  /*12e0*/  @P0 LD.E R45, desc[UR36][R44.64+0x8] ;  /* 0x000008242c2d0980 */ /* 0x000ea8000c101900 */
[----:B--2---:R0:W-:Y:S04]  /*12f0*/  @P0 ST.E desc[UR36][R2.64+0x8], R45 ;  /* 0x0000082d02000985 */ /* 0x0041e8000c101924 */
[----:B------:R-:W2:Y:S04]  /*1300*/  @!P0 LDG.E.64 R14, desc[UR36][R6.64+0x8] ;  /* 0x00000824060e8981 */ /* 0x000ea8000c1e1b00 */
[----:B------:R-:W3:Y:S04]  /*1310*/  @!P0 LDG.E.64 R12, desc[UR36][R4.64+0x8] ;  /* 0x00000824040c8981 */ /* 0x000ee8000c1e1b00 */
[----:B------:R-:W4:Y:S01]  /*1320*/  @!P0 LDG.E.64 R30, desc[UR36][R8.64+0x8] ;  /* 0x00000824081e8981 */ /* 0x000f22000c1e1b00 */
[----:B--2---:R-:W-:-:S05]  /*1330*/  @!P0 IADD3 R14, P1, PT, R14, R27, RZ ;  /* 0x0000001b0e0e8210 */ /* 0x004fca0007f3e0ff */
[----:B------:R-:W-:Y:S01]  /*1340*/  @!P0 IMAD.X R15, R15, 0x1, R23, P1 ;  /* 0x000000010f0f8824 */ /* 0x000fe200008e0617 */
[----:B---3--:R-:W-:-:S04]  /*1350*/  @!P0 IADD3 R12, P1, PT, R12, R27, RZ ;  /* 0x0000001b0c0c8210 */ /* 0x008fc80007f3e0ff */
[----:B------:R1:W2:Y:S01]  /*1360*/  @!P0 LD.E R14, desc[UR36][R14.64+0x8] ;  /* 0x000008240e0e8980 */ /* 0x0002a2000c101900 */
[----:B------:R-:W-:Y:S01]  /*1370*/  @!P0 IMAD.X R13, R13, 0x1, R23, P1 ;  /* 0x000000010d0d8824 */ /* 0x000fe200008e0617 */
[----:B----4-:R-:W-:-:S05]  /*1380*/  @!P0 IADD3 R30, P1, PT, R30, R27, RZ ;  /* 0x0000001b1e1e8210 */ /* 0x010fca0007f3e0ff */
[----:B------:R-:W2:Y:S01]  /*1390*/  @!P0 LD.E R13, desc[UR36][R12.64+0x8] ;  /* 0x000008240c0d8980 */ /* 0x000ea2000c101900 */
[----:B------:R-:W-:-:S05]  /*13a0*/  @!P0 IMAD.X R31, R31, 0x1, R23, P1 ;  /* 0x000000011f1f8824 */ /* 0x000fca00008e0617 */
[----:B------:R-:W3:Y:S01]  /*13b0*/  @!P0 LD.E R30, desc[UR36][R30.64+0x8] ;  /* 0x000008241e1e8980 */ /* 0x000ee2000c101900 */
[----:B0-----:R-:W-:-:S04]  /*13c0*/  SHF.R.U32.HI R45, RZ, 0x2, R36 ;  /* 0x00000002ff2d7819 */ /* 0x001fc80000011624 */
[----:B------:R-:W-:-:S05]  /*13d0*/  LOP3.LUT R45, R45, R36, RZ, 0x3c, !PT ;  /* 0x000000242d2d7212 */ /* 0x000fca00078e3cff */
[----:B-1----:R-:W-:Y:S02]  /*13e0*/  IMAD.SHL.U32 R15, R45, 0x2, RZ ;  /* 0x000000022d0f7824 */ /* 0x002fe400078e00ff */
[----:B--2---:R-:W-:Y:S01]  /*13f0*/  @!P0 FADD R39, R14, -R13 ;  /* 0x8000000d0e278221 */ /* 0x004fe20000000000 */
[----:B------:R-:W-:-:S05]  /*1400*/  IMAD.SHL.U32 R14, R43, 0x10, RZ ;  /* 0x000000102b0e7824 */ /* 0x000fca00078e00ff */
[----:B------:R-:W-:Y:S01]  /*1410*/  LOP3.LUT R14, R43, R14, R15, 0x96, !PT ;  /* 0x0000000e2b0e7212 */ /* 0x000fe200078e960f */
[----:B---3--:R-:W-:Y:S01]  /*1420*/  @!P0 FFMA R24, R39, 0.69999998807907104492, R30 ;  /* 0x3f33333327188823 */ /* 0x008fe2000000001e */
[----:B------:R-:W-:Y:S02]  /*1430*/  IMAD.MOV.U32 R39, RZ, RZ, R37 ;  /* 0x000000ffff277224 */ /* 0x000fe400078e0025 */
[----:B------:R-:W-:-:S04]  /*1440*/  LOP3.LUT R37, R14, R45, RZ, 0x3c, !PT ;  /* 0x0000002d0e257212 */ /* 0x000fc800078e3cff */
[----:B------:R-:W-:-:S04]  /*1450*/  IADD3 R12, PT, PT, R38, 0xb0f8a, R37 ;  /* 0x000b0f8a260c7810 */ /* 0x000fc80007ffe025 */
[----:B------:R-:W-:-:S05]  /*1460*/  I2FP.F32.U32 R13, R12 ;  /* 0x0000000c000d7245 */ /* 0x000fca0000201000 */
[----:B------:R-:W-:-:S05]  /*1470*/  FFMA R13, R13, R22, 1.1641532182693481445e-10 ;  /* 0x2f0000000d0d7423 */ /* 0x000fca0000000016 */
[----:B------:R-:W-:Y:S01]  /*1480*/  FSETP.GEU.AND P1, PT, R13, 0.5, PT ;  /* 0x3f0000000d00780b */ /* 0x000fe20003f2e000 */
[----:B------:R0:W-:-:S12]  /*1490*/  @!P0 ST.E desc[UR36][R2.64+0x8], R24 ;  /* 0x0000081802008985 */ /* 0x0001d8000c101924 */
[----:B------:R-:W2:Y:S02]  /*14a0*/  @P1 LDG.E.64 R12, desc[UR36][R10.64+0x8] ;  /* 0x000008240a0c1981 */ /* 0x000ea4000c1e1b00 */
[----:B--2---:R-:W-:-:S05]  /*14b0*/  @P1 IADD3 R44, P0, PT, R12, R27, RZ ;  /* 0x0000001b0c2c1210 */ /* 0x004fca0007f1e0ff */
[----:B------:R-:W-:-:S06]  /*14c0*/  @P1 IMAD.X R45, R13, 0x1, R23, P0 ;  /* 0x000000010d2d1824 */ /* 0x000fcc00000e0617 */
        /* <DEDUP_REMOVED lines=12> */
[----:B------:R-:W2:Y:S04]  /*1590*/  @!P1 LD.E R13, desc[UR36][R12.64+0xc] ;  /* 0x00000c240c0d9980 */ /* 0x000ea8000c101900 */
[----:B------:R1:W3:Y:S01]  /*15a0*/  @!P1 LD.E R30, desc[UR36][R30.64+0xc] ;  /* 0x00000c241e1e9980 */ /* 0x0002e2000c101900 */
[----:B------:R-:W-:-:S04]  /*15b0*/  IADD3 R20, P0, PT, R20, -0x4, RZ ;  /* 0xfffffffc14147810 */ /* 0x000fc80007f1e0ff */
[----:B------:R-:W-:Y:S02]  /*15c0*/  IADD3.X R0, PT, PT, R0, -0x1, RZ, P0, !PT ;  /* 0xffffffff00007810 */ /* 0x000fe400007fe4ff */
[----:B------:R-:W-:-:S04]  /*15d0*/  ISETP.NE.U32.AND P0, PT, R20, RZ, PT ;  /* 0x000000ff1400720c */ /* 0x000fc80003f05070 */
[----:B------:R-:W-:Y:S01]  /*15e0*/  ISETP.NE.AND.EX P0, PT, R0, RZ, PT, P0 ;  /* 0x000000ff0000720c */ /* 0x000fe20003f05300 */
[----:B------:R-:W-:Y:S02]  /*15f0*/  VIADD R38, R38, 0x161f14 ;  /* 0x00161f1426267836 */ /* 0x000fe40000000000 */
[----:B-1----:R-:W-:Y:S02]  /*1600*/  IMAD.MOV.U32 R31, RZ, RZ, R25 ;  /* 0x000000ffff1f7224 */ /* 0x002fe400078e0019 */
[----:B------:R-:W-:Y:S02]  /*1610*/  IMAD.MOV.U32 R36, RZ, RZ, R43 ;  /* 0x000000ffff247224 */ /* 0x000fe400078e002b */
[----:B--2---:R-:W-:-:S04]  /*1620*/  @!P1 FADD R22, R14, -R13 ;  /* 0x8000000d0e169221 */ /* 0x004fc80000000000 */
[----:B---3--:R-:W-:-:S05]  /*1630*/  @!P1 FFMA R45, R22, 0.69999998807907104492, R30 ;  /* 0x3f333333162d9823 */ /* 0x008fca000000001e */
[----:B------:R0:W-:Y:S01]  /*1640*/  @!P1 ST.E desc[UR36][R2.64+0xc], R45 ;  /* 0x00000c2d02009985 */ /* 0x0001e2000c101924 */
[----:B------:R-:W-:-:S05]  /*1650*/  IADD3 R14, P1, PT, R2, 0x10, RZ ;  /* 0x00000010020e7810 */ /* 0x000fca0007f3e0ff */
[----:B------:R-:W-:Y:S01]  /*1660*/  IMAD.X R15, RZ, RZ, R3, P1 ;  /* 0x000000ffff0f7224 */ /* 0x000fe200008e0603 */
[----:B------:R-:W-:Y:S01]  /*1670*/  IADD3 R27, P1, PT, R27, 0x10, RZ ;  /* 0x000000101b1b7810 */ /* 0x000fe20007f3e0ff */
[----:B------:R-:W-:-:S04]  /*1680*/  IMAD.MOV.U32 R30, RZ, RZ, R21 ;  /* 0x000000ffff1e7224 */ /* 0x000fc800078e0015 */
[----:B------:R-:W-:Y:S01]  /*1690*/  IMAD.X R23, RZ, RZ, R23, P1 ;  /* 0x000000ffff177224 */ /* 0x000fe200008e0617 */
[----:B0-----:R-:W-:Y:S07]  /*16a0*/  @P0 BRA `(.L_x_18) ;  /* 0xfffffff400dc0947 */ /* 0x001fee000383ffff */
[----:B------:R-:W-:Y:S05]  /*16b0*/  BSYNC.RECONVERGENT B0 ;  /* 0x0000000000007941 */ /* 0x000fea0003800200 */
.L_x_17:
[----:B------:R-:W0:Y:S01]  /*16c0*/  LDCU UR5, c[0x0][0x3a8] ;  /* 0x00007500ff0577ac */ /* 0x000e220008000800 */
[----:B------:R-:W-:Y:S02]  /*16d0*/  IMAD.MOV.U32 R0, RZ, RZ, R37 ;  /* 0x000000ffff007224 */ /* 0x000fe400078e0025 */
[----:B------:R-:W-:Y:S01]  /*16e0*/  VIADD R2, R38, 0xfff4f076 ;  /* 0xfff4f07626027836 */ /* 0x000fe20000000000 */
[----:B------:R-:W1:Y:S01]  /*16f0*/  LDCU UR4, c[0x0][0x3ac] ;  /* 0x00007580ff0477ac */ /* 0x000e620008000800 */
[----:B------:R-:W-:Y:S02]  /*1700*/  IMAD.MOV.U32 R30, RZ, RZ, R21 ;  /* 0x000000ffff1e7224 */ /* 0x000fe400078e0015 */
[----:B------:R-:W-:Y:S02]  /*1710*/  IMAD.MOV.U32 R31, RZ, RZ, R25 ;  /* 0x000000ffff1f7224 */ /* 0x000fe400078e0019 */
[----:B------:R-:W-:Y:S02]  /*1720*/  IMAD.MOV.U32 R36, RZ, RZ, R43 ;  /* 0x000000ffff247224 */ /* 0x000fe400078e002b */
[----:B0-----:R-:W-:-:S02]  /*1730*/  IMAD.U32 R20, RZ, RZ, UR5 ;  /* 0x00000005ff147e24 */ /* 0x001fc4000f8e00ff */
[----:B-1----:R-:W-:-:S03]  /*1740*/  IMAD.U32 R24, RZ, RZ, UR4 ;  /* 0x00000004ff187e24 */ /* 0x002fc6000f8e00ff */
[----:B------:R-:W-:-:S07]  /*1750*/  LOP3.LUT R3, R20, 0xfffffffc, RZ, 0xc0, !PT ;  /* 0xfffffffc14037812 */ /* 0x000fce00078ec0ff */
.L_x_16:
[----:B------:R-:W-:Y:S01]  /*1760*/  LOP3.LUT R12, R20, 0x3, RZ, 0xc0, !PT ;  /* 0x00000003140c7812 */ /* 0x000fe200078ec0ff */
[----:B------:R-:W-:Y:S03]  /*1770*/  BSSY.RECONVERGENT B0, `(.L_x_15) ;  /* 0x00000a3000007945 */ /* 0x000fe60003800200 */
[----:B------:R-:W-:-:S04]  /*1780*/  ISETP.NE.U32.AND P0, PT, R12, RZ, PT ;  /* 0x000000ff0c00720c */ /* 0x000fc80003f05070 */
[----:B------:R-:W-:-:S13]  /*1790*/  ISETP.NE.AND.EX P0, PT, RZ, RZ, PT, P0 ;  /* 0x000000ffff00720c */ /* 0x000fda0003f05300 */
[----:B------:R-:W-:Y:S05]  /*17a0*/  @!P0 BRA `(.L_x_19) ;  /* 0x00000008007c8947 */ /* 0x000fea0003800000 */
[----:B------:R-:W-:Y:S01]  /*17b0*/  ISETP.NE.U32.AND P0, PT, R12, 0x1, PT ;  /* 0x000000010c00780c */ /* 0x000fe20003f05070 */
[----:B------:R-:W-:Y:S02]  /*17c0*/  IMAD.MOV.U32 R21, RZ, RZ, R39 ;  /* 0x000000ffff157224 */ /* 0x000fe400078e0027 */
[----:B------:R-:W-:Y:S01]  /*17d0*/  IMAD.MOV.U32 R12, RZ, RZ, R30 ;  /* 0x000000ffff0c7224 */ /* 0x000fe200078e001e */
[----:B------:R-:W-:Y:S01]  /*17e0*/  ISETP.NE.AND.EX P0, PT, RZ, RZ, PT, P0 ;  /* 0x000000ffff00720c */ /* 0x000fe20003f05300 */
[----:B------:R-:W-:Y:S02]  /*17f0*/  IMAD.MOV.U32 R13, RZ, RZ, R25 ;  /* 0x000000ffff0d7224 */ /* 0x000fe400078e0019 */
[----:B------:R-:W-:Y:S02]  /*1800*/  IMAD.MOV.U32 R14, RZ, RZ, R43 ;  /* 0x000000ffff0e7224 */ /* 0x000fe400078e002b */
[----:B------:R-:W-:-:S08]  /*1810*/  IMAD.MOV.U32 R15, RZ, RZ, R0 ;  /* 0x000000ffff0f7224 */ /* 0x000fd000078e0000 */
[----:B------:R-:W-:Y:S05]  /*1820*/  @!P0 BRA `(.L_x_20) ;  /* 0x0000000400788947 */ /* 0x000fea0003800000 */
[----:B------:R-:W-:Y:S01]  /*1830*/  SHF.R.U32.HI R12, RZ, 0x2, R39 ;  /* 0x00000002ff0c7819 */ /* 0x000fe20000011627 */
[----:B------:R-:W-:Y:S01]  /*1840*/  IMAD.SHL.U32 R13, R0, 0x10, RZ ;  /* 0x00000010000d7824 */ /* 0x000fe200078e00ff */
[----:B------:R-:W-:Y:S01]  /*1850*/  BSSY.RECONVERGENT B1, `(.L_x_21) ;  /* 0x0000028000017945 */ /* 0x000fe20003800200 */
[----:B------:R-:W-:Y:S01]  /*1860*/  IMAD.MOV.U32 R21, RZ, RZ, 0x2f800000 ;  /* 0x2f800000ff157424 */ /* 0x000fe200078e00ff */
[----:B------:R-:W-:-:S05]  /*1870*/  LOP3.LUT R12, R12, R39, RZ, 0x3c, !PT ;  /* 0x000000270c0c7212 */ /* 0x000fca00078e3cff */
[----:B------:R-:W-:-:S05]  /*1880*/  IMAD.SHL.U32 R14, R12, 0x2, RZ ;  /* 0x000000020c0e7824 */ /* 0x000fca00078e00ff */
[----:B------:R-:W-:-:S04]  /*1890*/  LOP3.LUT R13, R0, R13, R14, 0x96, !PT ;  /* 0x0000000d000d7212 */ /* 0x000fc800078e960e */
[----:B------:R-:W-:-:S04]  /*18a0*/  LOP3.LUT R36, R13, R12, RZ, 0x3c, !PT ;  /* 0x0000000c0d247212 */ /* 0x000fc800078e3cff */
[----:B------:R-:W-:-:S04]  /*18b0*/  IADD3 R12, PT, PT, R2, 0x587c5, R36 ;  /* 0x000587c5020c7810 */ /* 0x000fc80007ffe024 */
[----:B------:R-:W-:-:S05]  /*18c0*/  I2FP.F32.U32 R12, R12 ;  /* 0x0000000c000c7245 */ /* 0x000fca0000201000 */
[----:B------:R-:W-:-:S05]  /*18d0*/  FFMA R12, R12, R21, 1.1641532182693481445e-10 ;  /* 0x2f0000000c0c7423 */ /* 0x000fca0000000015 */
[----:B------:R-:W-:-:S13]  /*18e0*/  FSETP.GEU.AND P0, PT, R12, 0.5, PT ;  /* 0x3f0000000c00780b */ /* 0x000fda0003f0e000 */
[----:B------:R-:W-:Y:S05]  /*18f0*/  @!P0 BRA `(.L_x_22) ;  /* 0x0000000000288947 */ /* 0x000fea0003800000 */
[----:B------:R-:W2:Y:S01]  /*1900*/  LDG.E.64 R12, desc[UR36][R10.64+0x8] ;  /* 0x000008240a0c7981 */ /* 0x000ea2000c1e1b00 */
[C---:B------:R-:W-:Y:S01]  /*1910*/  IMAD.SHL.U32 R15, R3.reuse, 0x4, RZ ;  /* 0x00000004030f7824 */ /* 0x040fe200078e00ff */
[----:B------:R-:W-:-:S04]  /*1920*/  SHF.L.U64.HI R24, R3, 0x2, R24 ;  /* 0x0000000203187819 */ /* 0x000fc80000010218 */
[----:B--2---:R-:W-:-:S05]  /*1930*/  IADD3 R12, P0, PT, R12, R15, RZ ;  /* 0x0000000f0c0c7210 */ /* 0x004fca0007f1e0ff */
[----:B------:R-:W-:-:S06]  /*1940*/  IMAD.X R13, R13, 0x1, R24, P0 ;  /* 0x000000010d0d7824 */ /* 0x000fcc00000e0618 */
[----:B------:R-:W2:Y:S01]  /*1950*/  LD.E R13, desc[UR36][R12.64] ;  /* 0x000000240c0d7980 */ /* 0x000ea2000c101900 */
[----:B------:R-:W-:-:S05]  /*1960*/  IADD3 R14, P0, PT, R15, R32, RZ ;  /* 0x000000200f0e7210 */ /* 0x000fca0007f1e0ff */
[----:B------:R-:W-:-:S05]  /*1970*/  IMAD.X R15, R24, 0x1, R33, P0 ;  /* 0x00000001180f7824 */ /* 0x000fca00000e0621 */
[----:B--2---:R0:W-:Y:S01]  /*1980*/  ST.E desc[UR36][R14.64], R13 ;  /* 0x0000000d0e007985 */ /* 0x0041e2000c101924 */
[----:B------:R-:W-:Y:S05]  /*1990*/  BRA `(.L_x_23) ;  /* 0x00000000004c7947 */ /* 0x000fea0003800000 */
.L_x_22:
[----:B------:R-:W2:Y:S04]  /*19a0*/  LDG.E.64 R22, desc[UR36][R6.64+0x8] ;  /* 0x0000082406167981 */ /* 0x000ea8000c1e1b00 */
[----:B------:R-:W3:Y:S04]  /*19b0*/  LDG.E.64 R14, desc[UR36][R4.64+0x8] ;  /* 0x00000824040e7981 */ /* 0x000ee8000c1e1b00 */
[----:B------:R-:W4:Y:S01]  /*19c0*/  LDG.E.64 R12, desc[UR36][R8.64+0x8] ;  /* 0x00000824080c7981 */ /* 0x000f22000c1e1b00 */
[C---:B------:R-:W-:Y:S01]  /*19d0*/  IMAD.SHL.U32 R31, R3.reuse, 0x4, RZ ;  /* 0x00000004031f7824 */ /* 0x040fe200078e00ff */
[----:B------:R-:W-:-:S04]  /*19e0*/  SHF.L.U64.HI R27, R3, 0x2, R24 ;  /* 0x00000002031b7819 */ /* 0x000fc80000010218 */
[----:B--2---:R-:W-:-:S05]  /*19f0*/  IADD3 R22, P0, PT, R22, R31, RZ ;  /* 0x0000001f16167210 */ /* 0x004fca0007f1e0ff */
[----:B------:R-:W-:Y:S01]  /*1a00*/  IMAD.X R23, R23, 0x1, R27, P0 ;  /* 0x0000000117177824 */ /* 0x000fe200000e061b */
[----:B---3--:R-:W-:-:S04]  /*1a10*/  IADD3 R14, P0, PT, R14, R31, RZ ;  /* 0x0000001f0e0e7210 */ /* 0x008fc80007f1e0ff */
[----:B------:R-:W2:Y:S01]  /*1a20*/  LD.E R22, desc[UR36][R22.64] ;  /* 0x0000002416167980 */ /* 0x000ea2000c101900 */
[----:B------:R-:W-:Y:S01]  /*1a30*/  IMAD.X R15, R15, 0x1, R27, P0 ;  /* 0x000000010f0f7824 */ /* 0x000fe200000e061b */
[----:B----4-:R-:W-:-:S05]  /*1a40*/  IADD3 R12, P0, PT, R12, R31, RZ ;  /* 0x0000001f0c0c7210 */ /* 0x010fca0007f1e0ff */
[----:B------:R-:W-:Y:S01]  /*1a50*/  IMAD.X R13, R13, 0x1, R27, P0 ;  /* 0x000000010d0d7824 */ /* 0x000fe200000e061b */
[----:B------:R-:W2:Y:S04]  /*1a60*/  LD.E R15, desc[UR36][R14.64] ;  /* 0x000000240e0f7980 */ /* 0x000ea8000c101900 */
[----:B------:R-:W3:Y:S01]  /*1a70*/  LD.E R12, desc[UR36][R12.64] ;  /* 0x000000240c0c7980 */ /* 0x000ee2000c101900 */
[----:B------:R-:W-:-:S05]  /*1a80*/  IADD3 R26, P0, PT, R31, R32, RZ ;  /* 0x000000201f1a7210 */ /* 0x000fca0007f1e0ff */
[----:B------:R-:W-:Y:S02]  /*1a90*/  IMAD.X R27, R27, 0x1, R33, P0 ;  /* 0x000000011b1b7824 */ /* 0x000fe400000e0621 */
[----:B--2---:R-:W-:-:S04]  /*1aa0*/  FADD R37, R22, -R15 ;  /* 0x8000000f16257221 */ /* 0x004fc80000000000 */
[----:B---3--:R-:W-:-:S05]  /*1ab0*/  FFMA R37, R37, 0.69999998807907104492, R12 ;  /* 0x3f33333325257823 */ /* 0x008fca000000000c */
[----:B------:R1:W-:Y:S02]  /*1ac0*/  ST.E desc[UR36][R26.64], R37 ;  /* 0x000000251a007985 */ /* 0x0003e4000c101924 */
.L_x_23:
[----:B------:R-:W-:Y:S05]  /*1ad0*/  BSYNC.RECONVERGENT B1 ;  /* 0x0000000000017941 */ /* 0x000fea0003800200 */
.L_x_21:
[----:B0-----:R-:W-:Y:S01]  /*1ae0*/  SHF.R.U32.HI R13, RZ, 0x2, R30 ;  /* 0x00000002ff0d7819 */ /* 0x001fe2000001161e */
[----:B------:R-:W-:Y:S01]  /*1af0*/  IMAD.SHL.U32 R15, R36, 0x10, RZ ;  /* 0x00000010240f7824 */ /* 0x000fe200078e00ff */
[----:B------:R-:W-:Y:S01]  /*1b00*/  BSSY.RECONVERGENT B1, `(.L_x_24) ;  /* 0x0000029000017945 */ /* 0x000fe20003800200 */
[----:B------:R-:W-:Y:S01]  /*1b10*/  VIADD R2, R2, 0xb0f8a ;  /* 0x000b0f8a02027836 */ /* 0x000fe20000000000 */
[----:B------:R-:W-:-:S05]  /*1b20*/  LOP3.LUT R13, R13, R30, RZ, 0x3c, !PT ;  /* 0x0000001e0d0d7212 */ /* 0x000fca00078e3cff */
[----:B------:R-:W-:-:S05]  /*1b30*/  IMAD.SHL.U32 R12, R13, 0x2, RZ ;  /* 0x000000020d0c7824 */ /* 0x000fca00078e00ff */
[----:B------:R-:W-:-:S04]  /*1b40*/  LOP3.LUT R12, R36, R15, R12, 0x96, !PT ;  /* 0x0000000f240c7212 */ /* 0x000fc800078e960c */
[----:B-1----:R-:W-:-:S05]  /*1b50*/  LOP3.LUT R37, R12, R13, RZ, 0x3c, !PT ;  /* 0x0000000d0c257212 */ /* 0x002fca00078e3cff */
[----:B------:R-:W-:-:S05]  /*1b60*/  IMAD.IADD R12, R37, 0x1, R2 ;  /* 0x00000001250c7824 */ /* 0x000fca00078e0202 */
[----:B------:R-:W-:-:S05]  /*1b70*/  I2FP.F32.U32 R12, R12 ;  /* 0x0000000c000c7245 */ /* 0x000fca0000201000 */
[----:B------:R-:W-:Y:S01]  /*1b80*/  FFMA R12, R12, R21, 1.1641532182693481445e-10 ;  /* 0x2f0000000c0c7423 */ /* 0x000fe20000000015 */
[----:B------:R-:W-:-:S04]  /*1b90*/  VIADD R21, R3, 0x1 ;  /* 0x0000000103157836 */ /* 0x000fc80000000000 */
[----:B------:R-:W-:-:S13]  /*1ba0*/  FSETP.GEU.AND P0, PT, R12, 0.5, PT ;  /* 0x3f0000000c00780b */ /* 0x000fda0003f0e000 */
[----:B------:R-:W-:Y:S05]  /*1bb0*/  @!P0 BRA `(.L_x_25) ;  /* 0x0000000000288947 */ /* 0x000fea0003800000 */
[----:B------:R-:W2:Y:S01]  /*1bc0*/  LDG.E.64 R12, desc[UR36][R10.64+0x8] ;  /* 0x000008240a0c7981 */ /* 0x000ea2000c1e1b00 */
[C---:B------:R-:W-:Y:S01]  /*1bd0*/  IMAD.SHL.U32 R15, R21.reuse, 0x4, RZ ;  /* 0x00000004150f7824 */ /* 0x040fe200078e00ff */
[----:B------:R-:W-:-:S04]  /*1be0*/  SHF.L.U64.HI R21, R21, 0x2, RZ ;  /* 0x0000000215157819 */ /* 0x000fc800000102ff */
[----:B--2---:R-:W-:-:S04]  /*1bf0*/  IADD3 R12, P0, PT, R12, R15, RZ ;  /* 0x0000000f0c0c7210 */ /* 0x004fc80007f1e0ff */
[----:B------:R-:W-:-:S06]  /*1c00*/  IADD3.X R13, PT, PT, R13, R21, RZ, P0, !PT ;  /* 0x000000150d0d7210 */ /* 0x000fcc00007fe4ff */
[----:B------:R-:W2:Y:S01]  /*1c10*/  LD.E R13, desc[UR36][R12.64] ;  /* 0x000000240c0d7980 */ /* 0x000ea2000c101900 */
[----:B------:R-:W-:-:S05]  /*1c20*/  IADD3 R14, P0, PT, R15, R32, RZ ;  /* 0x000000200f0e7210 */ /* 0x000fca0007f1e0ff */
[----:B------:R-:W-:-:S05]  /*1c30*/  IMAD.X R15, R21, 0x1, R33, P0 ;  /* 0x00000001150f7824 */ /* 0x000fca00000e0621 */
[----:B--2---:R0:W-:Y:S01]  /*1c40*/  ST.E desc[UR36][R14.64], R13 ;  /* 0x0000000d0e007985 */ /* 0x0041e2000c101924 */
[----:B------:R-:W-:Y:S05]  /*1c50*/  BRA `(.L_x_26) ;  /* 0x00000000004c7947 */ /* 0x000fea0003800000 */
.L_x_25:
[----:B------:R-:W2:Y:S04]  /*1c60*/  LDG.E.64 R22, desc[UR36][R6.64+0x8] ;  /* 0x0000082406167981 */ /* 0x000ea8000c1e1b00 */
[----:B------:R-:W3:Y:S04]  /*1c70*/  LDG.E.64 R14, desc[UR36][R4.64+0x8] ;  /* 0x00000824040e7981 */ /* 0x000ee8000c1e1b00 */
[----:B------:R-:W4:Y:S01]  /*1c80*/  LDG.E.64 R12, desc[UR36][R8.64+0x8] ;  /* 0x00000824080c7981 */ /* 0x000f22000c1e1b00 */
[C---:B------:R-:W-:Y:S01]  /*1c90*/  IMAD.SHL.U32 R31, R21.reuse, 0x4, RZ ;  /* 0x00000004151f7824 */ /* 0x040fe200078e00ff */
[----:B------:R-:W-:-:S04]  /*1ca0*/  SHF.L.U64.HI R21, R21, 0x2, RZ ;  /* 0x0000000215157819 */ /* 0x000fc800000102ff */
        /* <DEDUP_REMOVED lines=14> */
.L_x_26:
[----:B------:R-:W-:Y:S05]  /*1d90*/  BSYNC.RECONVERGENT B1 ;  /* 0x0000000000017941 */ /* 0x000fea0003800200 */
.L_x_24:
[----:B------:R-:W-:Y:S02]  /*1da0*/  VIADD R3, R3, 0x2 ;  /* 0x0000000203037836 */ /* 0x000fe40000000000 */
[----:B------:R-:W-:Y:S02]  /*1db0*/  IMAD.MOV.U32 R24, RZ, RZ, RZ ;  /* 0x000000ffff187224 */ /* 0x000fe400078e00ff */
[----:B------:R-:W-:Y:S02]  /*1dc0*/  IMAD.MOV.U32 R21, RZ, RZ, R25 ;  /* 0x000000ffff157224 */ /* 0x000fe400078e0019 */
[----:B-1----:R-:W-:Y:S02]  /*1dd0*/  IMAD.MOV.U32 R12, RZ, RZ, R43 ;  /* 0x000000ffff0c7224 */ /* 0x002fe400078e002b */
[----:B0-----:R-:W-:Y:S02]  /*1de0*/  IMAD.MOV.U32 R13, RZ, RZ, R0 ;  /* 0x000000ffff0d7224 */ /* 0x001fe400078e0000 */
[----:B------:R-:W-:-:S02]  /*1df0*/  IMAD.MOV.U32 R14, RZ, RZ, R36 ;  /* 0x000000ffff0e7224 */ /* 0x000fc400078e0024 */
[----:B------:R-:W-:-:S07]  /*1e00*/  IMAD.MOV.U32 R15, RZ, RZ, R37 ;  /* 0x000000ffff0f7224 */ /* 0x000fce00078e0025 */
.L_x_20:
[----:B------:R-:W-:Y:S01]  /*1e10*/  LOP3.LUT R22, R20, 0x1, RZ, 0xc0, !PT ;  /* 0x0000000114167812 */ /* 0x000fe200078ec0ff */
[----:B------:R-:W-:Y:S02]  /*1e20*/  IMAD.MOV.U32 R31, RZ, RZ, R0 ;  /* 0x000000ffff1f7224 */ /* 0x000fe400078e0000 */
[----:B------:R-:W-:Y:S01]  /*1e30*/  IMAD.MOV.U32 R30, RZ, RZ, R43 ;  /* 0x000000ffff1e7224 */ /* 0x000fe200078e002b */
[----:B------:R-:W-:Y:S01]  /*1e40*/  ISETP.NE.U32.AND P0, PT, R22, 0x1, PT ;  /* 0x000000011600780c */ /* 0x000fe20003f05070 */
[----:B------:R-:W-:-:S03]  /*1e50*/  IMAD.MOV.U32 R39, RZ, RZ, R25 ;  /* 0x000000ffff277224 */ /* 0x000fc600078e0019 */
[----:B------:R-:W-:-:S13]  /*1e60*/  ISETP.NE.U32.AND.EX P0, PT, RZ, RZ, PT, P0 ;  /* 0x000000ffff00720c */ /* 0x000fda0003f05100 */
[----:B------:R-:W-:Y:S05]  /*1e70*/  @P0 BRA `(.L_x_19) ;  /* 0x0000000000c80947 */ /* 0x000fea0003800000 */
[----:B------:R-:W-:Y:S01]  /*1e80*/  SHF.R.U32.HI R0, RZ, 0x2, R21 ;  /* 0x00000002ff007819 */ /* 0x000fe20000011615 */
[----:B------:R-:W-:Y:S02]  /*1e90*/  IMAD.SHL.U32 R22, R15, 0x10, RZ ;  /* 0x000000100f167824 */ /* 0x000fe400078e00ff */
[----:B------:R-:W-:Y:S01]  /*1ea0*/  VIADD R2, R2, 0x587c5 ;  /* 0x000587c502027836 */ /* 0x000fe20000000000 */
[----:B------:R-:W-:-:S05]  /*1eb0*/  LOP3.LUT R0, R0, R21, RZ, 0x3c, !PT ;  /* 0x0000001500007212 */ /* 0x000fca00078e3cff */
[----:B------:R-:W-:-:S05]  /*1ec0*/  IMAD.SHL.U32 R21, R0, 0x2, RZ ;  /* 0x0000000200157824 */ /* 0x000fca00078e00ff */
[----:B------:R-:W-:-:S04]  /*1ed0*/  LOP3.LUT R21, R15, R22, R21, 0x96, !PT ;  /* 0x000000160f157212 */ /* 0x000fc800078e9615 */
[----:B------:R-:W-:Y:S01]  /*1ee0*/  LOP3.LUT R37, R21, R0, RZ, 0x3c, !PT ;  /* 0x0000000015257212 */ /* 0x000fe200078e3cff */
[----:B------:R-:W-:-:S04]  /*1ef0*/  IMAD.MOV.U32 R21, RZ, RZ, 0x2f800000 ;  /* 0x2f800000ff157424 */ /* 0x000fc800078e00ff */
[----:B------:R-:W-:-:S05]  /*1f00*/  IMAD.IADD R0, R37, 0x1, R2 ;  /* 0x0000000125007824 */ /* 0x000fca00078e0202 */
        /* <DEDUP_REMOVED lines=10> */
[----:B------:R-:W-:Y:S01]  /*1fb0*/  IADD3 R6, P0, PT, R7, R32, RZ ;  /* 0x0000002007067210 */ /* 0x000fe20007f1e0ff */
[----:B------:R-:W-:Y:S02]  /*1fc0*/  IMAD.MOV.U32 R36, RZ, RZ, R15 ;  /* 0x000000ffff247224 */ /* 0x000fe400078e000f */
[----:B------:R-:W-:Y:S02]  /*1fd0*/  IMAD.MOV.U32 R31, RZ, RZ, R14 ;  /* 0x000000ffff1f7224 */ /* 0x000fe400078e000e */
[----:B------:R-:W-:Y:S02]  /*1fe0*/  IMAD.X R7, R3, 0x1, R33, P0 ;  /* 0x0000000103077824 */ /* 0x000fe400000e0621 */
[----:B------:R-:W-:Y:S02]  /*1ff0*/  IMAD.MOV.U32 R30, RZ, RZ, R13 ;  /* 0x000000ffff1e7224 */ /* 0x000fe400078e000d */
[----:B------:R-:W-:Y:S01]  /*2000*/  IMAD.MOV.U32 R39, RZ, RZ, R12 ;  /* 0x000000ffff277224 */ /* 0x000fe200078e000c */
[----:B--2---:R0:W-:Y:S01]  /*2010*/  ST.E desc[UR36][R6.64], R5 ;  /* 0x0000000506007985 */ /* 0x0041e2000c101924 */
[----:B------:R-:W-:Y:S05]  /*2020*/  BRA `(.L_x_19) ;  /* 0x00000000005c7947 */ /* 0x000fea0003800000 */
.L_x_27:
[----:B------:R-:W2:Y:S04]  /*2030*/  LDG.E.64 R4, desc[UR36][R4.64+0x8] ;  /* 0x0000082404047981 */ /* 0x000ea8000c1e1b00 */
[----:B------:R-:W3:Y:S04]  /*2040*/  LDG.E.64 R6, desc[UR36][R6.64+0x8] ;  /* 0x0000082406067981 */ /* 0x000ee8000c1e1b00 */
[----:B------:R-:W4:Y:S01]  /*2050*/  LDG.E.64 R8, desc[UR36][R8.64+0x8] ;  /* 0x0000082408087981 */ /* 0x000f22000c1e1b00 */
[C---:B------:R-:W-:Y:S01]  /*2060*/  IMAD.SHL.U32 R31, R3.reuse, 0x4, RZ ;  /* 0x00000004031f7824 */ /* 0x040fe200078e00ff */
[----:B------:R-:W-:-:S04]  /*2070*/  SHF.L.U64.HI R21, R3, 0x2, R24 ;  /* 0x0000000203157819 */ /* 0x000fc80000010218 */
[-C--:B--2---:R-:W-:Y:S02]  /*2080*/  IADD3 R26, P2, PT, R4, R31.reuse, RZ ;  /* 0x0000001f041a7210 */ /* 0x084fe40007f5e0ff */
[----:B---3--:R-:W-:-:S03]  /*2090*/  IADD3 R24, P1, PT, R6, R31, RZ ;  /* 0x0000001f06187210 */ /* 0x008fc60007f3e0ff */
[--C-:B------:R-:W-:Y:S01]  /*20a0*/  IMAD.X R27, R5, 0x1, R21.reuse, P2 ;  /* 0x00000001051b7824 */ /* 0x100fe200010e0615 */
[----:B----4-:R-:W-:Y:S01]  /*20b0*/  IADD3 R22, P0, PT, R8, R31, RZ ;  /* 0x0000001f08167210 */ /* 0x010fe20007f1e0ff */
[----:B------:R-:W-:-:S04]  /*20c0*/  IMAD.X R25, R7, 0x1, R21, P1 ;  /* 0x0000000107197824 */ /* 0x000fc800008e0615 */
[----:B------:R-:W2:Y:S01]  /*20d0*/  LD.E R27, desc[UR36][R26.64] ;  /* 0x000000241a1b7980 */ /* 0x000ea2000c101900 */
[----:B------:R-:W-:-:S03]  /*20e0*/  IMAD.X R23, R9, 0x1, R21, P0 ;  /* 0x0000000109177824 */ /* 0x000fc600000e0615 */
[----:B------:R-:W2:Y:S04]  /*20f0*/  LD.E R24, desc[UR36][R24.64] ;  /* 0x0000002418187980 */ /* 0x000ea8000c101900 */
[----:B------:R-:W3:Y:S01]  /*2100*/  LD.E R22, desc[UR36][R22.64] ;  /* 0x0000002416167980 */ /* 0x000ee2000c101900 */
[----:B------:R-:W-:-:S05]  /*2110*/  IADD3 R4, P0, PT, R31, R32, RZ ;  /* 0x000000201f047210 */ /* 0x000fca0007f1e0ff */
[----:B------:R-:W-:Y:S02]  /*2120*/  IMAD.X R5, R21, 0x1, R33, P0 ;  /* 0x0000000115057824 */ /* 0x000fe400000e0621 */
[----:B------:R-:W-:Y:S02]  /*2130*/  IMAD.MOV.U32 R36, RZ, RZ, R15 ;  /* 0x000000ffff247224 */ /* 0x000fe400078e000f */
[----:B------:R-:W-:Y:S02]  /*2140*/  IMAD.MOV.U32 R31, RZ, RZ, R14 ;  /* 0x000000ffff1f7224 */ /* 0x000fe400078e000e */
[----:B------:R-:W-:Y:S02]  /*2150*/  IMAD.MOV.U32 R30, RZ, RZ, R13 ;  /* 0x000000ffff1e7224 */ /* 0x000fe400078e000d */
[----:B------:R-:W-:Y:S02]  /*2160*/  IMAD.MOV.U32 R39, RZ, RZ, R12 ;  /* 0x000000ffff277224 */ /* 0x000fe400078e000c */
[----:B--2---:R-:W-:-:S04]  /*2170*/  FADD R3, R24, -R27 ;  /* 0x8000001b18037221 */ /* 0x004fc80000000000 */
[----:B---3--:R-:W-:-:S05]  /*2180*/  FFMA R3, R3, 0.69999998807907104492, R22 ;  /* 0x3f33333303037823 */ /* 0x008fca0000000016 */
[----:B------:R1:W-:Y:S02]  /*2190*/  ST.E desc[UR36][R4.64], R3 ;  /* 0x0000000304007985 */ /* 0x0003e4000c101924 */
.L_x_19:
[----:B------:R-:W-:Y:S05]  /*21a0*/  BSYNC.RECONVERGENT B0 ;  /* 0x0000000000007941 */ /* 0x000fea0003800200 */
.L_x_15:
[----:B-1----:R-:W1:Y:S01]  /*21b0*/  LDC R0, c[0x0][0x3ac] ;  /* 0x0000eb00ff007b82 */ /* 0x002e620000000800 */
[----:B------:R-:W-:Y:S01]  /*21c0*/  IMAD.MOV.U32 R38, RZ, RZ, R2 ;  /* 0x000000ffff267224 */ /* 0x000fe200078e0002 */
[----:B------:R2:W-:Y:S01]  /*21d0*/  STG.E.64 desc[UR36][R28.64+0x8], R30 ;  /* 0x0000081e1c007986 */ /* 0x0005e2000c101b24 */
[----:B------:R-:W-:Y:S01]  /*21e0*/  ISETP.NE.U32.AND P0, PT, R20, RZ, PT ;  /* 0x000000ff1400720c */ /* 0x000fe20003f05070 */
[----:B------:R-:W-:Y:S02]  /*21f0*/  IMAD.MOV.U32 R2, RZ, RZ, 0x0 ;  /* 0x00000000ff027424 */ /* 0x000fe400078e00ff */
[----:B------:R2:W-:Y:S01]  /*2200*/  STG.E.64 desc[UR36][R28.64+0x10], R36 ;  /* 0x000010241c007986 */ /* 0x0005e2000c101b24 */
[----:B------:R-:W-:-:S03]  /*2210*/  IMAD.MOV.U32 R3, RZ, RZ, 0x3ff00000 ;  /* 0x3ff00000ff037424 */ /* 0x000fc600078e00ff */
[----:B------:R2:W-:Y:S04]  /*2220*/  STG.E.64 desc[UR36][R28.64+0x18], R34 ;  /* 0x000018221c007986 */ /* 0x0005e8000c101b24 */
[----:B------:R2:W-:Y:S04]  /*2230*/  STG.E.64 desc[UR36][R28.64+0x28], R18 ;  /* 0x000028121c007986 */ /* 0x0005e8000c101b24 */
[----:B------:R2:W-:Y:S04]  /*2240*/  STG.E desc[UR36][R28.64+0x20], R41 ;  /* 0x000020291c007986 */ /* 0x0005e8000c101924 */
[----:B------:R2:W-:Y:S01]  /*2250*/  STG.E.64 desc[UR36][R28.64], R38 ;  /* 0x000000261c007986 */ /* 0x0005e2000c101b24 */
[----:B-1----:R-:W-:-:S13]  /*2260*/  ISETP.NE.AND.EX P0, PT, R0, RZ, PT, P0 ;  /* 0x000000ff0000720c */ /* 0x002fda0003f05300 */
[----:B--2---:R-:W-:Y:S05]  /*2270*/  @!P0 BRA `(.L_x_28) ;  /* 0x0000000c00a48947 */ /* 0x004fea0003800000 */
[----:B------:R-:W-:Y:S01]  /*2280*/  ISETP.NE.U32.AND P0, PT, R20, 0x1, PT ;  /* 0x000000011400780c */ /* 0x000fe20003f05070 */
[----:B------:R-:W-:Y:S01]  /*2290*/  IMAD.MOV.U32 R15, RZ, RZ, RZ ;  /* 0x000000ffff0f7224 */ /* 0x000fe200078e00ff */
[----:B------:R-:W-:Y:S01]  /*22a0*/  CS2R R28, SRZ ;  /* 0x00000000001c7805 */ /* 0x000fe2000001ff00 */
[----:B------:R-:W-:Y:S01]  /*22b0*/  IMAD.MOV.U32 R8, RZ, RZ, RZ ;  /* 0x000000ffff087224 */ /* 0x000fe200078e00ff */
[----:B------:R-:W-:-:S13]  /*22c0*/  ISETP.NE.AND.EX P0, PT, R0, RZ, PT, P0 ;  /* 0x000000ff0000720c */ /* 0x000fda0003f05300 */
[----:B------:R-:W-:Y:S05]  /*22d0*/  @!P0 BRA `(.L_x_29) ;  /* 0x00000008005c8947 */ /* 0x000fea0003800000 */
[----:B------:R-:W1:Y:S01]  /*22e0*/  LDCU UR4, c[0x0][0x3ac] ;  /* 0x00007580ff0477ac */ /* 0x000e620008000800 */
[----:B------:R-:W-:Y:S01]  /*22f0*/  IADD3 R12, P0, PT, R32, 0x4, RZ ;  /* 0x00000004200c7810 */ /* 0x000fe20007f1e0ff */
[----:B------:R-:W-:Y:S01]  /*2300*/  BSSY.RECONVERGENT B0, `(.L_x_29) ;  /* 0x0000094000007945 */ /* 0x000fe20003800200 */
[----:B------:R-:W-:Y:S02]  /*2310*/  LOP3.LUT R15, R20, 0xfffffffe, RZ, 0xc0, !PT ;  /* 0xfffffffe140f7812 */ /* 0x000fe400078ec0ff */
[----:B------:R-:W-:Y:S01]  /*2320*/  CS2R R28, SRZ ;  /* 0x00000000001c7805 */ /* 0x000fe2000001ff00 */
[----:B------:R-:W-:Y:S02]  /*2330*/  IMAD.X R13, RZ, RZ, R33, P0 ;  /* 0x000000ffff0d7224 */ /* 0x000fe400000e0621 */
[----:B------:R-:W-:Y:S02]  /*2340*/  IMAD.MOV.U32 R14, RZ, RZ, R15 ;  /* 0x000000ffff0e7224 */ /* 0x000fe400078e000f */
[----:B-1----:R-:W-:-:S02]  /*2350*/  IMAD.U32 R8, RZ, RZ, UR4 ;  /* 0x00000004ff087e24 */ /* 0x002fc4000f8e00ff */
[----:B------:R-:W-:-:S07]  /*2360*/  IMAD.U32 R18, RZ, RZ, UR4 ;  /* 0x00000004ff127e24 */ /* 0x000fce000f8e00ff */
.L_x_39:
[----:B------:R-:W2:Y:S01]  /*2370*/  LD.E R0, desc[UR36][R12.64+-0x4] ;  /* 0xfffffc240c007980 */ /* 0x000ea2000c101900 */
[----:B------:R-:W-:Y:S01]  /*2380*/  UMOV UR4, 0x54442d18 ;  /* 0x54442d1800047882 */ /* 0x000fe20000000000 */
[----:B------:R-:W-:Y:S01]  /*2390*/  UMOV UR5, 0x401921fb ;  /* 0x401921fb00057882 */ /* 0x000fe20000000000 */
[----:B------:R-:W-:Y:S01]  /*23a0*/  BSSY.RECONVERGENT B1, `(.L_x_30) ;  /* 0x000001f000017945 */ /* 0x000fe20003800200 */
[----:B--2---:R-:W1:Y:S01]  /*23b0*/  F2F.F64.F32 R2, R0 ;  /* 0x0000000000027310 */ /* 0x004e620000201800 */
[----:B------:R-:W-:Y:S01]  /*23c0*/  FMUL R19, R0, R0 ;  /* 0x0000000000137220 */ /* 0x000fe20000400000 */
[----:B-1----:R-:W-:-:S08]  /*23d0*/  DMUL R20, R2, UR4 ;  /* 0x0000000402147c28 */ /* 0x002fd00008000000 */
[----:B------:R-:W-:-:S14]  /*23e0*/  DSETP.NEU.AND P0, PT, |R20|, +INF , PT ;  /* 0x7ff000001400742a */ /* 0x000fdc0003f0d200 */
[----:B------:R-:W-:Y:S01]  /*23f0*/  @!P0 DMUL R2, RZ, R20 ;  /* 0x00000014ff028228 */ /* 0x000fe20000000000 */
[----:B------:R-:W-:Y:S01]  /*2400*/  @!P0 IMAD.MOV.U32 R9, RZ, RZ, 0x1 ;  /* 0x00000001ff098424 */ /* 0x000fe200078e00ff */
[----:B------:R-:W-:Y:S09]  /*2410*/  @!P0 BRA `(.L_x_31) ;  /* 0x00000000005c8947 */ /* 0x000ff20003800000 */
[----:B------:R-:W-:Y:S01]  /*2420*/  UMOV UR4, 0x6dc9c883 ;  /* 0x6dc9c88300047882 */ /* 0x000fe20000000000 */
[----:B------:R-:W-:Y:S01]  /*2430*/  UMOV UR5, 0x3fe45f30 ;  /* 0x3fe45f3000057882 */ /* 0x000fe20000000000 */
[C---:B------:R-:W-:Y:S01]  /*2440*/  DSETP.GE.AND P0, PT, |R20|.reuse, 2.14748364800000000000e+09, PT ;  /* 0x41e000001400742a */ /* 0x040fe20003f06200 */
[----:B------:R-:W-:Y:S01]  /*2450*/  BSSY.RECONVERGENT B2, `(.L_x_32) ;  /* 0x0000012000027945 */ /* 0x000fe20003800200 */
[----:B0-----:R-:W-:Y:S01]  /*2460*/  DMUL R4, R20, UR4 ;  /* 0x0000000414047c28 */ /* 0x001fe20008000000 */
[----:B------:R-:W-:Y:S01]  /*2470*/  UMOV UR4, 0x54442d18 ;  /* 0x54442d1800047882 */ /* 0x000fe20000000000 */
[----:B------:R-:W-:-:S08]  /*2480*/  UMOV UR5, 0x3ff921fb ;  /* 0x3ff921fb00057882 */ /* 0x000fd00000000000 */
[----:B------:R-:W0:Y:S08]  /*2490*/  F2I.F64 R4, R4 ;  /* 0x0000000400047311 */ /* 0x000e300000301100 */
[----:B0-----:R-:W0:Y:S02]  /*24a0*/  I2F.F64 R2, R4 ;  /* 0x0000000400027312 */ /* 0x001e240000201c00 */
[----:B0-----:R-:W-:Y:S01]  /*24b0*/  DFMA R6, R2, -UR4, R20 ;  /* 0x8000000402067c2b */ /* 0x001fe20008000014 */
[----:B------:R-:W-:Y:S01]  /*24c0*/  UMOV UR4, 0x33145c00 ;  /* 0x33145c0000047882 */ /* 0x000fe20000000000 */
[----:B------:R-:W-:-:S06]  /*24d0*/  UMOV UR5, 0x3c91a626 ;  /* 0x3c91a62600057882 */ /* 0x000fcc0000000000 */
[----:B------:R-:W-:Y:S01]  /*24e0*/  DFMA R6, R2, -UR4, R6 ;  /* 0x8000000402067c2b */ /* 0x000fe20008000006 */
[----:B------:R-:W-:Y:S01]  /*24f0*/  UMOV UR4, 0x252049c0 ;  /* 0x252049c000047882 */ /* 0x000fe20000000000 */
[----:B------:R-:W-:-:S06]  /*2500*/  UMOV UR5, 0x397b839a ;  /* 0x397b839a00057882 */ /* 0x000fcc0000000000 */
[----:B------:R-:W-:Y:S01]  /*2510*/  DFMA R2, R2, -UR4, R6 ;  /* 0x8000000402027c2b */ /* 0x000fe20008000006 */
[----:B------:R-:W-:Y:S10]  /*2520*/  @!P0 BRA `(.L_x_33) ;  /* 0x0000000000108947 */ /* 0x000ff40003800000 */
[----:B------:R-:W-:Y:S01]  /*2530*/  IMAD.MOV.U32 R2, RZ, RZ, R20 ;  /* 0x000000ffff027224 */ /* 0x000fe200078e0014 */
[----:B------:R-:W-:-:S07]  /*2540*/  MOV R20, 0x2560 ;  /* 0x0000256000147802 */ /* 0x000fce0000000f00 */
[----:B------:R-:W-:Y:S05]  /*2550*/  CALL.REL.NOINC `($_Z38differencial_evolution_kernel_maximizeP11ParticipantS0_P17curandStateXORWOWPPfmm$__internal_trig_reduction_slowpathd) ;  /* 0x0000002000787944 */ /* 0x000fea0003c00000 */
[----:B------:R-:W-:-:S07]  /*2560*/  IMAD.MOV.U32 R4, RZ, RZ, R0 ;  /* 0x000000ffff047224 */ /* 0x000fce00078e0000 */
.L_x_33:
[----:B------:R-:W-:Y:S05]  /*2570*/  BSYNC.RECONVERGENT B2 ;  /* 0x0000000000027941 */ /* 0x000fea0003800200 */
.L_x_32:
[----:B------:R-:W-:-:S07]  /*2580*/  VIADD R9, R4, 0x1 ;  /* 0x0000000104097836 */ /* 0x000fce0000000000 */
.L_x_31:
[----:B------:R-:W-:Y:S05]  /*2590*/  BSYNC.RECONVERGENT B1 ;  /* 0x0000000000017941 */ /* 0x000fea0003800200 */
.L_x_30:
[----:B------:R-:W-:-:S05]  /*25a0*/  IMAD.SHL.U32 R0, R9, 0x40, RZ ;  /* 0x0000004009007824 */ /* 0x000fca00078e00ff */
[----:B------:R-:W-:-:S04]  /*25b0*/  LOP3.LUT R0, R0, 0x40, RZ, 0xc0, !PT ;  /* 0x0000004000007812 */ /* 0x000fc800078ec0ff */
[----:B------:R-:W-:Y:S02]  /*25c0*/  IADD3 R34, P0, PT, R0, UR38, RZ ;  /* 0x0000002600227c10 */ /* 0x000fe4000ff1e0ff */
[----:B------:R-:W2:Y:S03]  /*25d0*/  LD.E R0, desc[UR36][R12.64] ;  /* 0x000000240c007980 */ /* 0x000ea6000c101900 */
[----:B------:R-:W-:-:S05]  /*25e0*/  IMAD.X R35, RZ, RZ, UR39, P0 ;  /* 0x00000027ff237e24 */ /* 0x000fca00080e06ff */
[----:B0-----:R-:W3:Y:S04]  /*25f0*/  LDG.E.128.CONSTANT R4, desc[UR36][R34.64] ;  /* 0x0000002422047981 */ /* 0x001ee8000c1e9d00 */
[----:B------:R-:W4:Y:S04]  /*2600*/  LDG.E.128.CONSTANT R20, desc[UR36][R34.64+0x10] ;  /* 0x0000102422147981 */ /* 0x000f28000c1e9d00 */
[----:B------:R-:W5:Y:S01]  /*2610*/  LDG.E.128.CONSTANT R24, desc[UR36][R34.64+0x20] ;  /* 0x0000202422187981 */ /* 0x000f62000c1e9d00 */
[----:B------:R-:W-:-:S04]  /*2620*/  LOP3.LUT R30, R9, 0x1, RZ, 0xc0, !PT ;  /* 0x00000001091e7812 */ /* 0x000fc800078ec0ff */
[----:B------:R-:W-:Y:S01]  /*2630*/  ISETP.NE.U32.AND P0, PT, R30, 0x1, PT ;  /* 0x000000011e00780c */ /* 0x000fe20003f05070 */
[----:B------:R-:W-:Y:S02]  /*2640*/  IMAD.MOV.U32 R30, RZ, RZ, 0x3da8ff83 ;  /* 0x3da8ff83ff1e7424 */ /* 0x000fe400078e00ff */
[----:B------:R-:W-:-:S03]  /*2650*/  IMAD.MOV.U32 R36, RZ, RZ, 0x20fd8164 ;  /* 0x20fd8164ff247424 */ /* 0x000fc600078e00ff */
[----:B------:R-:W-:Y:S01]  /*2660*/  FSEL R37, -R30, 0.11223486810922622681, !P0 ;  /* 0x3de5db651e257808 */ /* 0x000fe20004000100 */
[----:B------:R-:W-:Y:S01]  /*2670*/  DMUL R30, R2, R2 ;  /* 0x00000002021e7228 */ /* 0x000fe20000000000 */
[----:B------:R-:W-:Y:S01]  /*2680*/  FSEL R36, R36, -8.06006814911005101289e+34, !P0 ;  /* 0xf9785eba24247808 */ /* 0x000fe20004000000 */
[----:B------:R-:W-:Y:S01]  /*2690*/  UMOV UR4, 0x54442d18 ;  /* 0x54442d1800047882 */ /* 0x000fe20000000000 */
[----:B------:R-:W-:Y:S01]  /*26a0*/  UMOV UR5, 0x401921fb ;  /* 0x401921fb00057882 */ /* 0x000fe20000000000 */
[----:B------:R-:W-:Y:S04]  /*26b0*/  BSSY.RECONVERGENT B1, `(.L_x_34) ;  /* 0x0000031000017945 */ /* 0x000fe80003800200 */
[----:B---3--:R-:W-:-:S08]  /*26c0*/  DFMA R4, R30, R36, R4 ;  /* 0x000000241e04722b */ /* 0x008fd00000000004 */
[----:B------:R-:W-:-:S08]  /*26d0*/  DFMA R4, R30, R4, R6 ;  /* 0x000000041e04722b */ /* 0x000fd00000000006 */
[----:B----4-:R-:W-:-:S08]  /*26e0*/  DFMA R4, R30, R4, R20 ;  /* 0x000000041e04722b */ /* 0x010fd00000000014 */
[----:B------:R-:W-:-:S08]  /*26f0*/  DFMA R4, R30, R4, R22 ;  /* 0x000000041e04722b */ /* 0x000fd00000000016 */
[----:B-----5:R-:W-:-:S08]  /*2700*/  DFMA R4, R30, R4, R24 ;  /* 0x000000041e04722b */ /* 0x020fd00000000018 */
[----:B------:R-:W-:-:S08]  /*2710*/  DFMA R4, R30, R4, R26 ;  /* 0x000000041e04722b */ /* 0x000fd0000000001a */
[----:B------:R-:W-:Y:S02]  /*2720*/  DFMA R2, R4, R2, R2 ;  /* 0x000000020402722b */ /* 0x000fe40000000002 */
[----:B------:R-:W-:Y:S01]  /*2730*/  DFMA R4, R30, R4, 1 ;  /* 0x3ff000001e04742b */ /* 0x000fe20000000004 */
[----:B--2---:R-:W0:Y:S09]  /*2740*/  F2F.F64.F32 R6, R0 ;  /* 0x0000000000067310 */ /* 0x004e320000201800 */
[----:B------:R-:W-:-:S02]  /*2750*/  FSEL R20, R4, R2, !P0 ;  /* 0x0000000204147208 */ /* 0x000fc40004000000 */
[----:B------:R-:W-:Y:S02]  /*2760*/  FSEL R21, R5, R3, !P0 ;  /* 0x0000000305157208 */ /* 0x000fe40004000000 */
[----:B------:R-:W1:Y:S04]  /*2770*/  F2F.F64.F32 R4, R19 ;  /* 0x0000001300047310 */ /* 0x000e680000201800 */
[----:B------:R-:W-:Y:S01]  /*2780*/  DADD R2, RZ, -R20 ;  /* 0x00000000ff027229 */ /* 0x000fe20000000814 */
[----:B------:R-:W-:-:S09]  /*2790*/  LOP3.LUT P0, RZ, R9, 0x2, RZ, 0xc0, !PT ;  /* 0x0000000209ff7812 */ /* 0x000fd2000780c0ff */
[----:B------:R-:W-:Y:S02]  /*27a0*/  FSEL R2, R20, R2, !P0 ;  /* 0x0000000214027208 */ /* 0x000fe40004000000 */
[----:B------:R-:W-:Y:S01]  /*27b0*/  FSEL R3, R21, R3, !P0 ;  /* 0x0000000315037208 */ /* 0x000fe20004000000 */
[----:B0-----:R-:W-:-:S05]  /*27c0*/  DMUL R20, R6, UR4 ;  /* 0x0000000406147c28 */ /* 0x001fca0008000000 */
[----:B-1----:R-:W-:-:S03]  /*27d0*/  DFMA R4, R2, -10, R4 ;  /* 0xc02400000204782b */ /* 0x002fc60000000004 */
[----:B------:R-:W-:-:S05]  /*27e0*/  DSETP.NEU.AND P0, PT, |R20|, +INF , PT ;  /* 0x7ff000001400742a */ /* 0x000fca0003f0d200 */
[----:B------:R-:W-:Y:S01]  /*27f0*/  DADD R4, R4, 10 ;  /* 0x4024000004047429 */ /* 0x000fe20000000000 */
[----:B------:R-:W-:-:S07]  /*2800*/  FMUL R19, R0, R0 ;  /* 0x0000000000137220 */ /* 0x000fce0000400000 */
[----:B------:R-:W-:Y:S01]  /*2810*/  DADD R28, R4, R28 ;  /* 0x00000000041c7229 */ /* 0x000fe2000000001c */
[----:B------:R-:W-:Y:S10]  /*2820*/  @!P0 BRA `(.L_x_35) ;  /* 0x00000000005c8947 */ /* 0x000ff40003800000 */
[----:B------:R-:W-:Y:S01]  /*2830*/  UMOV UR4, 0x6dc9c883 ;  /* 0x6dc9c88300047882 */ /* 0x000fe20000000000 */
[----:B------:R-:W-:Y:S01]  /*2840*/  UMOV UR5, 0x3fe45f30 ;  /* 0x3fe45f3000057882 */ /* 0x000fe20000000000 */
[C---:B------:R-:W-:Y:S01]  /*2850*/  DSETP.GE.AND P0, PT, |R20|.reuse, 2.14748364800000000000e+09, PT ;  /* 0x41e000001400742a */ /* 0x040fe20003f06200 */
[----:B------:R-:W-:Y:S01]  /*2860*/  BSSY.RECONVERGENT B2, `(.L_x_36) ;  /* 0x0000011000027945 */ /* 0x000fe20003800200 */
[----:B------:R-:W-:Y:S01]  /*2870*/  DMUL R4, R20, UR4 ;  /* 0x0000000414047c28 */ /* 0x000fe20008000000 */
[----:B------:R-:W-:Y:S01]  /*2880*/  UMOV UR4, 0x54442d18 ;  /* 0x54442d1800047882 */ /* 0x000fe20000000000 */
[----:B------:R-:W-:-:S04]  /*2890*/  UMOV UR5, 0x3ff921fb ;  /* 0x3ff921fb00057882 */ /* 0x000fc80000000000 */
        /* <DEDUP_REMOVED lines=13> */
.L_x_37:
[----:B------:R-:W-:Y:S05]  /*2970*/  BSYNC.RECONVERGENT B2 ;  /* 0x0000000000027941 */ /* 0x000fea0003800200 */
.L_x_36:
[----:B------:R-:W-:Y:S01]  /*2980*/  VIADD R0, R0, 0x1 ;  /* 0x0000000100007836 */ /* 0x000fe20000000000 */
[----:B------:R-:W-:Y:S06]  /*2990*/  BRA `(.L_x_38) ;  /* 0x0000000000087947 */ /* 0x000fec0003800000 */
.L_x_35:
[----:B------:R-:W-:Y:S01]  /*29a0*/  DMUL R2, RZ, R20 ;  /* 0x00000014ff027228 */ /* 0x000fe20000000000 */
[----:B------:R-:W-:-:S10]  /*29b0*/  IMAD.MOV.U32 R0, RZ, RZ, 0x1 ;  /* 0x00000001ff007424 */ /* 0x000fd400078e00ff */
.L_x_38:
[----:B------:R-:W-:Y:S05]  /*29c0*/  BSYNC.RECONVERGENT B1 ;  /* 0x0000000000017941 */ /* 0x000fea0003800200 */
.L_x_34:
[----:B------:R-:W-:-:S05]  /*29d0*/  IMAD.SHL.U32 R4, R0, 0x40, RZ ;  /* 0x0000004000047824 */ /* 0x000fca00078e00ff */
[----:B------:R-:W-:-:S04]  /*29e0*/  LOP3.LUT R4, R4, 0x40, RZ, 0xc0, !PT ;  /* 0x0000004004047812 */ /* 0x000fc800078ec0ff */
[----:B------:R-:W-:-:S05]  /*29f0*/  IADD3 R34, P0, PT, R4, UR38, RZ ;  /* 0x0000002604227c10 */ /* 0x000fca000ff1e0ff */
[----:B------:R-:W-:-:S05]  /*2a00*/  IMAD.X R35, RZ, RZ, UR39, P0 ;  /* 0x00000027ff237e24 */ /* 0x000fca00080e06ff */
[----:B------:R-:W2:Y:S04]  /*2a10*/  LDG.E.128.CONSTANT R4, desc[UR36][R34.64] ;  /* 0x0000002422047981 */ /* 0x000ea8000c1e9d00 */
[----:B------:R-:W3:Y:S04]  /*2a20*/  LDG.E.128.CONSTANT R20, desc[UR36][R34.64+0x10] ;  /* 0x0000102422147981 */ /* 0x000ee8000c1e9d00 */
[----:B------:R-:W4:Y:S01]  /*2a30*/  LDG.E.128.CONSTANT R24, desc[UR36][R34.64+0x20] ;  /* 0x0000202422187981 */ /* 0x000f22000c1e9d00 */
[----:B------:R-:W-:Y:S01]  /*2a40*/  LOP3.LUT R9, R0, 0x1, RZ, 0xc0, !PT ;  /* 0x0000000100097812 */ /* 0x000fe200078ec0ff */
[----:B------:R-:W-:Y:S01]  /*2a50*/  IMAD.MOV.U32 R36, RZ, RZ, 0x20fd8164 ;  /* 0x20fd8164ff247424 */ /* 0x000fe200078e00ff */
[----:B------:R-:W-:Y:S01]  /*2a60*/  DMUL R30, R2, R2 ;  /* 0x00000002021e7228 */ /* 0x000fe20000000000 */
[----:B------:R-:W-:-:S02]  /*2a70*/  IADD3 R12, P1, PT, R12, 0x8, RZ ;  /* 0x000000080c0c7810 */ /* 0x000fc40007f3e0ff */
[----:B------:R-:W-:Y:S01]  /*2a80*/  ISETP.NE.U32.AND P0, PT, R9, 0x1, PT ;  /* 0x000000010900780c */ /* 0x000fe20003f05070 */
[----:B------:R-:W-:Y:S02]  /*2a90*/  IMAD.MOV.U32 R9, RZ, RZ, 0x3da8ff83 ;  /* 0x3da8ff83ff097424 */ /* 0x000fe400078e00ff */
[----:B------:R-:W-:Y:S01]  /*2aa0*/  IMAD.X R13, RZ, RZ, R13, P1 ;  /* 0x000000ffff0d7224 */ /* 0x000fe200008e060d */
[----:B------:R-:W-:Y:S02]  /*2ab0*/  FSEL R36, R36, -8.06006814911005101289e+34, !P0 ;  /* 0xf9785eba24247808 */ /* 0x000fe40004000000 */
[----:B------:R-:W-:-:S06]  /*2ac0*/  FSEL R37, -R9, 0.11223486810922622681, !P0 ;  /* 0x3de5db6509257808 */ /* 0x000fcc0004000100 */
[----:B--2---:R-:W-:-:S08]  /*2ad0*/  DFMA R4, R30, R36, R4 ;  /* 0x000000241e04722b */ /* 0x004fd00000000004 */
[----:B------:R-:W-:-:S08]  /*2ae0*/  DFMA R4, R30, R4, R6 ;  /* 0x000000041e04722b */ /* 0x000fd00000000006 */
[----:B---3--:R-:W-:-:S08]  /*2af0*/  DFMA R4, R30, R4, R20 ;  /* 0x000000041e04722b */ /* 0x008fd00000000014 */
[----:B------:R-:W-:-:S08]  /*2b00*/  DFMA R4, R30, R4, R22 ;  /* 0x000000041e04722b */ /* 0x000fd00000000016 */
[----:B----4-:R-:W-:-:S08]  /*2b10*/  DFMA R4, R30, R4, R24 ;  /* 0x000000041e04722b */ /* 0x010fd00000000018 */
[----:B------:R-:W-:-:S08]  /*2b20*/  DFMA R4, R30, R4, R26 ;  /* 0x000000041e04722b */ /* 0x000fd0000000001a */
[----:B------:R-:W-:Y:S02]  /*2b30*/  DFMA R2, R4, R2, R2 ;  /* 0x000000020402722b */ /* 0x000fe40000000002 */
[----:B------:R-:W-:-:S10]  /*2b40*/  DFMA R4, R30, R4, 1 ;  /* 0x3ff000001e04742b */ /* 0x000fd40000000004 */
[----:B------:R-:W-:Y:S02]  /*2b50*/  FSEL R6, R4, R2, !P0 ;  /* 0x0000000204067208 */ /* 0x000fe40004000000 */
[----:B------:R-:W-:Y:S02]  /*2b60*/  FSEL R7, R5, R3, !P0 ;  /* 0x0000000305077208 */ /* 0x000fe40004000000 */
[----:B------:R-:W0:Y:S01]  /*2b70*/  F2F.F64.F32 R4, R19 ;  /* 0x0000001300047310 */ /* 0x000e220000201800 */
[----:B------:R-:W-:-:S03]  /*2b80*/  LOP3.LUT P0, RZ, R0, 0x2, RZ, 0xc0, !PT ;  /* 0x0000000200ff7812 */ /* 0x000fc6000780c0ff */
[----:B------:R-:W-:-:S10]  /*2b90*/  DADD R2, RZ, -R6 ;  /* 0x00000000ff027229 */ /* 0x000fd40000000806 */
[----:B------:R-:W-:Y:S02]  /*2ba0*/  FSEL R2, R6, R2, !P0 ;  /* 0x0000000206027208 */ /* 0x000fe40004000000 */
[----:B------:R-:W-:Y:S02]  /*2bb0*/  FSEL R3, R7, R3, !P0 ;  /* 0x0000000307037208 */ /* 0x000fe40004000000 */
[----:B------:R-:W-:-:S04]  /*2bc0*/  IADD3 R14, P0, PT, R14, -0x2, RZ ;  /* 0xfffffffe0e0e7810 */ /* 0x000fc80007f1e0ff */
[----:B------:R-:W-:Y:S01]  /*2bd0*/  IADD3.X R18, PT, PT, R18, -0x1, RZ, P0, !PT ;  /* 0xffffffff12127810 */ /* 0x000fe200007fe4ff */
[----:B0-----:R-:W-:Y:S01]  /*2be0*/  DFMA R4, R2, -10, R4 ;  /* 0xc02400000204782b */ /* 0x001fe20000000004 */
[----:B------:R-:W-:-:S04]  /*2bf0*/  ISETP.NE.U32.AND P0, PT, R14, RZ, PT ;  /* 0x000000ff0e00720c */ /* 0x000fc80003f05070 */
[----:B------:R-:W-:-:S03]  /*2c00*/  ISETP.NE.AND.EX P0, PT, R18, RZ, PT, P0 ;  /* 0x000000ff1200720c */ /* 0x000fc60003f05300 */
[----:B------:R-:W-:-:S08]  /*2c10*/  DADD R4, R4, 10 ;  /* 0x4024000004047429 */ /* 0x000fd00000000000 */
[----:B------:R-:W-:Y:S02]  /*2c20*/  DADD R28, R28, R4 ;  /* 0x000000001c1c7229 */ /* 0x000fe40000000004 */
[----:B------:R-:W-:Y:S09]  /*2c30*/  @P0 BRA `(.L_x_39) ;  /* 0xfffffff400cc0947 */ /* 0x000ff2000383ffff */
[----:B------:R-:W-:Y:S05]  /*2c40*/  BSYNC.RECONVERGENT B0 ;  /* 0x0000000000007941 */ /* 0x000fea0003800200 */
.L_x_29:
[----:B------:R-:W1:Y:S02]  /*2c50*/  LDCU UR4, c[0x0][0x3a8] ;  /* 0x00007500ff0477ac */ /* 0x000e640008000800 */
[----:B-1----:R-:W-:-:S04]  /*2c60*/  ULOP3.LUT UR4, UR4, 0x1, URZ, 0xc0, !UPT ;  /* 0x0000000104047892 */ /* 0x002fc8000f8ec0ff */
[----:B------:R-:W-:-:S04]  /*2c70*/  UISETP.NE.U32.AND UP0, UPT, UR4, 0x1, UPT ;  /* 0x000000010400788c */ /* 0x000fc8000bf05070 */
[----:B------:R-:W-:-:S09]  /*2c80*/  UISETP.NE.U32.AND.EX UP0, UPT, URZ, URZ, UPT, UP0 ;  /* 0x000000ffff00728c */ /* 0x000fd2000bf05100 */
[----:B------:R-:W-:Y:S05]  /*2c90*/  BRA.U UP0, `(.L_x_40) ;  /* 0x0000000500187547 */ /* 0x000fea000b800000 */
[----:B------:R-:W-:-:S04]  /*2ca0*/  LEA R4, P0, R15, R32, 0x2 ;  /* 0x000000200f047211 */ /* 0x000fc800078010ff */
[----:B0-----:R-:W-:-:S05]  /*2cb0*/  LEA.HI.X R5, R15, R33, R8, 0x2, P0 ;  /* 0x000000210f057211 */ /* 0x001fca00000f1408 */
[----:B------:R-:W2:Y:S01]  /*2cc0*/  LD.E R4, desc[UR36][R4.64] ;  /* 0x0000002404047980 */ /* 0x000ea2000c101900 */
[----:B------:R-:W-:Y:S01]  /*2cd0*/  UMOV UR4, 0x54442d18 ;  /* 0x54442d1800047882 */ /* 0x000fe20000000000 */
[----:B------:R-:W-:Y:S01]  /*2ce0*/  UMOV UR5, 0x401921fb ;  /* 0x401921fb00057882 */ /* 0x000fe20000000000 */
[----:B------:R-:W-:Y:S01]  /*2cf0*/  BSSY.RECONVERGENT B0, `(.L_x_41) ;  /* 0x000001f000007945 */ /* 0x000fe20003800200 */
[----:B--2---:R-:W0:Y:S01]  /*2d00*/  F2F.F64.F32 R2, R4 ;  /* 0x0000000400027310 */ /* 0x004e220000201800 */
[----:B------:R-:W-:Y:S01]  /*2d10*/  FMUL R8, R4, R4 ;  /* 0x0000000404087220 */ /* 0x000fe20000400000 */
[----:B0-----:R-:W-:-:S08]  /*2d20*/  DMUL R20, R2, UR4 ;  /* 0x0000000402147c28 */ /* 0x001fd00008000000 */
[----:B------:R-:W-:-:S14]  /*2d30*/  DSETP.NEU.AND P0, PT, |R20|, +INF , PT ;  /* 0x7ff000001400742a */ /* 0x000fdc0003f0d200 */
[----:B------:R-:W-:Y:S05]  /*2d40*/  @!P0 BRA `(.L_x_42) ;  /* 0x00000000005c8947 */ /* 0x000fea0003800000 */
        /* <DEDUP_REMOVED lines=17> */
[----:B------:R-:W-:Y:S02]  /*2e60*/  MOV R2, R20 ;  /* 0x0000001400027202 */ /* 0x000fe40000000f00 */
[----:B------:R-:W-:-:S07]  /*2e70*/  MOV R20, 0x2e90 ;  /* 0x00002e9000147802 */ /* 0x000fce0000000f00 */
[----:B------:R-:W-:Y:S05]  /*2e80*/  CALL.REL.NOINC `($_Z38differencial_evolution_kernel_maximizeP11ParticipantS0_P17curandStateXORWOWPPfmm$__internal_trig_reduction_slowpathd) ;  /* 0x00000018002c7944 */ /* 0x000fea0003c00000 */
.L_x_44:
[----:B------:R-:W-:Y:S05]  /*2e90*/  BSYNC.RECONVERGENT B1 ;  /* 0x0000000000017941 */ /* 0x000fea0003800200 */
.L_x_43:
[----:B------:R-:W-:Y:S01]  /*2ea0*/  VIADD R0, R0, 0x1 ;  /* 0x0000000100007836 */ /* 0x000fe20000000000 */
[----:B------:R-:W-:Y:S06]  /*2eb0*/  BRA `(.L_x_45) ;  /* 0x0000000000087947 */ /* 0x000fec0003800000 */
.L_x_42:
[----:B------:R-:W-:Y:S01]  /*2ec0*/  DMUL R2, RZ, R20 ;  /* 0x00000014ff027228 */ /* 0x000fe20000000000 */
[----:B------:R-:W-:-:S10]  /*2ed0*/  IMAD.MOV.U32 R0, RZ, RZ, 0x1 ;  /* 0x00000001ff007424 */ /* 0x000fd400078e00ff */
.L_x_45:
[----:B------:R-:W-:Y:S05]  /*2ee0*/  BSYNC.RECONVERGENT B0 ;  /* 0x0000000000007941 */ /* 0x000fea0003800200 */
.L_x_41:
[----:B------:R-:W0:Y:S01]  /*2ef0*/  LDCU.64 UR4, c[0x4][0x1a8] ;  /* 0x01003500ff0477ac */ /* 0x000e220008000a00 */
[----:B------:R-:W-:-:S05]  /*2f00*/  IMAD.SHL.U32 R4, R0, 0x40, RZ ;  /* 0x0000004000047824 */ /* 0x000fca00078e00ff */
[----:B------:R-:W-:-:S04]  /*2f10*/  LOP3.LUT R4, R4, 0x40, RZ, 0xc0, !PT ;  /* 0x0000004004047812 */ /* 0x000fc800078ec0ff */
[----:B0-----:R-:W-:-:S05]  /*2f20*/  IADD3 R24, P0, PT, R4, UR4, RZ ;  /* 0x0000000404187c10 */ /* 0x001fca000ff1e0ff */
[----:B------:R-:W-:-:S05]  /*2f30*/  IMAD.X R25, RZ, RZ, UR5, P0 ;  /* 0x00000005ff197e24 */ /* 0x000fca00080e06ff */
[----:B------:R-:W2:Y:S04]  /*2f40*/  LDG.E.128.CONSTANT R20, desc[UR36][R24.64] ;  /* 0x0000002418147981 */ /* 0x000ea8000c1e9d00 */
[----:B------:R-:W3:Y:S04]  /*2f50*/  LDG.E.128.CONSTANT R12, desc[UR36][R24.64+0x10] ;  /* 0x00001024180c7981 */ /* 0x000ee8000c1e9d00 */
[----:B------:R-:W4:Y:S01]  /*2f60*/  LDG.E.128.CONSTANT R4, desc[UR36][R24.64+0x20] ;  /* 0x0000202418047981 */ /* 0x000f22000c1e9d00 */
[----:B------:R-:W-:Y:S01]  /*2f70*/  LOP3.LUT R9, R0, 0x1, RZ, 0xc0, !PT ;  /* 0x0000000100097812 */ /* 0x000fe200078ec0ff */
[----:B------:R-:W-:Y:S01]  /*2f80*/  IMAD.MOV.U32 R26, RZ, RZ, 0x20fd8164 ;  /* 0x20fd8164ff1a7424 */ /* 0x000fe200078e00ff */
[----:B------:R-:W-:-:S02]  /*2f90*/  DMUL R18, R2, R2 ;  /* 0x0000000202127228 */ /* 0x000fc40000000000 */
[----:B------:R-:W-:Y:S01]  /*2fa0*/  ISETP.NE.U32.AND P0, PT, R9, 0x1, PT ;  /* 0x000000010900780c */ /* 0x000fe20003f05070 */
[----:B------:R-:W-:-:S03]  /*2fb0*/  IMAD.MOV.U32 R9, RZ, RZ, 0x3da8ff83 ;  /* 0x3da8ff83ff097424 */ /* 0x000fc600078e00ff */
[----:B------:R-:W-:Y:S02]  /*2fc0*/  FSEL R26, R26, -8.06006814911005101289e+34, !P0 ;  /* 0xf9785eba1a1a7808 */ /* 0x000fe40004000000 */
[----:B------:R-:W-:Y:S02]  /*2fd0*/  FSEL R27, -R9, 0.11223486810922622681, !P0 ;  /* 0x3de5db65091b7808 */ /* 0x000fe40004000100 */
[----:B------:R-:W0:Y:S04]  /*2fe0*/  F2F.F64.F32 R8, R8 ;  /* 0x0000000800087310 */ /* 0x000e280000201800 */
        /* <DEDUP_REMOVED lines=10> */
[----:B------:R-:W-:-:S04]  /*3090*/  LOP3.LUT P0, RZ, R0, 0x2, RZ, 0xc0, !PT ;  /* 0x0000000200ff7812 */ /* 0x000fc8000780c0ff */
[----:B------:R-:W-:-:S10]  /*30a0*/  DADD R2, RZ, -R4 ;  /* 0x00000000ff027229 */ /* 0x000fd40000000804 */
[----:B------:R-:W-:Y:S02]  /*30b0*/  FSEL R2, R4, R2, !P0 ;  /* 0x0000000204027208 */ /* 0x000fe40004000000 */
[----:B------:R-:W-:-:S06]  /*30c0*/  FSEL R3, R5, R3, !P0 ;  /* 0x0000000305037208 */ /* 0x000fcc0004000000 */
[----:B0-----:R-:W-:-:S08]  /*30d0*/  DFMA R2, R2, -10, R8 ;  /* 0xc02400000202782b */ /* 0x001fd00000000008 */
[----:B------:R-:W-:-:S08]  /*30e0*/  DADD R2, R2, 10 ;  /* 0x4024000002027429 */ /* 0x000fd00000000000 */
[----:B------:R-:W-:-:S11]  /*30f0*/  DADD R28, R28, R2 ;  /* 0x000000001c1c7229 */ /* 0x000fd60000000002 */
.L_x_40:
[----:B------:R-:W-:-:S11]  /*3100*/  DADD R2, R28, 1 ;  /* 0x3ff000001c027429 */ /* 0x000fd60000000000 */
.L_x_28:
[----:B0-----:R-:W0:Y:S01]  /*3110*/  MUFU.RCP64H R5, R3 ;  /* 0x0000000300057308 */ /* 0x001e220000001800 */
[----:B------:R-:W-:Y:S01]  /*3120*/  VIADD R4, R3, 0x300402 ;  /* 0x0030040203047836 */ /* 0x000fe20000000000 */
[----:B------:R-:W-:Y:S04]  /*3130*/  BSSY.RECONVERGENT B0, `(.L_x_46) ;  /* 0x000000e000007945 */ /* 0x000fe80003800200 */
[----:B------:R-:W-:Y:S01]  /*3140*/  FSETP.GEU.AND P0, PT, |R4|, 5.8789094863358348022e-39, PT ;  /* 0x004004020400780b */ /* 0x000fe20003f0e200 */
[----:B0-----:R-:W-:-:S08]  /*3150*/  DFMA R6, R4, -R2, 1 ;  /* 0x3ff000000406742b */ /* 0x001fd00000000802 */
[----:B------:R-:W-:-:S08]  /*3160*/  DFMA R6, R6, R6, R6 ;  /* 0x000000060606722b */ /* 0x000fd00000000006 */
[----:B------:R-:W-:-:S08]  /*3170*/  DFMA R6, R4, R6, R4 ;  /* 0x000000060406722b */ /* 0x000fd00000000004 */
[----:B------:R-:W-:-:S08]  /*3180*/  DFMA R8, R6, -R2, 1 ;  /* 0x3ff000000608742b */ /* 0x000fd00000000802 */
[----:B------:R-:W-:Y:S01]  /*3190*/  DFMA R6, R6, R8, R6 ;  /* 0x000000080606722b */ /* 0x000fe20000000006 */
[----:B------:R-:W-:Y:S10]  /*31a0*/  @P0 BRA `(.L_x_47) ;  /* 0x0000000000180947 */ /* 0x000ff40003800000 */
[----:B------:R-:W-:Y:S01]  /*31b0*/  LOP3.LUT R0, R3, 0x7fffffff, RZ, 0xc0, !PT ;  /* 0x7fffffff03007812 */ /* 0x000fe200078ec0ff */
[----:B------:R-:W-:Y:S02]  /*31c0*/  IMAD.MOV.U32 R8, RZ, RZ, R2 ;  /* 0x000000ffff087224 */ /* 0x000fe400078e0002 */
[----:B------:R-:W-:Y:S02]  /*31d0*/  IMAD.MOV.U32 R9, RZ, RZ, R3 ;  /* 0x000000ffff097224 */ /* 0x000fe400078e0003 */
[----:B------:R-:W-:Y:S01]  /*31e0*/  VIADD R7, R0, 0xfff00000 ;  /* 0xfff0000000077836 */ /* 0x000fe20000000000 */
[----:B------:R-:W-:-:S07]  /*31f0*/  MOV R0, 0x3210 ;  /* 0x0000321000007802 */ /* 0x000fce0000000f00 */
[----:B------:R-:W-:Y:S05]  /*3200*/  CALL.REL.NOINC `($__internal_0_$__cuda_sm20_dblrcp_rn_slowpath_v3) ;  /* 0x0000000c009c7944 */ /* 0x000fea0003c00000 */
.L_x_47:
[----:B------:R-:W-:Y:S05]  /*3210*/  BSYNC.RECONVERGENT B0 ;  /* 0x0000000000007941 */ /* 0x000fea0003800200 */
.L_x_46:
[----:B------:R-:W2:Y:S01]  /*3220*/  LDG.E.64 R8, desc[UR36][R10.64] ;  /* 0x000000240a087981 */ /* 0x000ea2000c1e1b00 */
[----:B------:R-:W0:Y:S01]  /*3230*/  LDC.64 R2, c[0x0][0x3a8] ;  /* 0x0000ea00ff027b82 */ /* 0x000e220000000a00 */
[----:B------:R-:W1:Y:S02]  /*3240*/  LDCU.64 UR4, c[0x0][0x388] ;  /* 0x00007100ff0477ac */ /* 0x000e640008000a00 */
[----:B--2---:R-:W2:Y:S01]  /*3250*/  LD.E.64 R8, desc[UR36][R8.64] ;  /* 0x0000002408087980 */ /* 0x004ea2000c101b00 */
[----:B0-----:R-:W-:-:S04]  /*3260*/  ISETP.NE.U32.AND P0, PT, R2, RZ, PT ;  /* 0x000000ff0200720c */ /* 0x001fc80003f05070 */
[----:B------:R-:W-:Y:S01]  /*3270*/  ISETP.NE.AND.EX P0, PT, R3, RZ, PT, P0 ;  /* 0x000000ff0300720c */ /* 0x000fe20003f05300 */
[----:B--2---:R-:W-:-:S14]  /*3280*/  DSETP.GT.AND P1, PT, R6, R8, PT ;  /* 0x000000080600722a */ /* 0x004fdc0003f24000 */
[----:B------:R0:W5:Y:S01]  /*3290*/  @!P1 LDG.E.64 R32, desc[UR36][R10.64+0x8] ;  /* 0x000008240a209981 */ /* 0x000162000c1e1b00 */
[C---:B-1----:R-:W-:Y:S01]  /*32a0*/  LEA R4, P2, R16.reuse, UR4, 0x4 ;  /* 0x0000000410047c11 */ /* 0x042fe2000f8420ff */
[----:B------:R-:W-:Y:S02]  /*32b0*/  @!P1 IMAD.MOV.U32 R6, RZ, RZ, R8 ;  /* 0x000000ffff069224 */ /* 0x000fe400078e0008 */
[----:B------:R-:W-:Y:S01]  /*32c0*/  @!P1 IMAD.MOV.U32 R7, RZ, RZ, R9 ;  /* 0x000000ffff079224 */ /* 0x000fe200078e0009 */
[----:B------:R-:W-:Y:S01]  /*32d0*/  LEA.HI.X R5, R16, UR5, RZ, 0x4, P2 ;  /* 0x0000000510057c11 */ /* 0x000fe200090f24ff */
[----:B------:R-:W-:Y:S08]  /*32e0*/  @!P0 BRA `(.L_x_48) ;  /* 0x0000000c00588947 */ /* 0x000ff00003800000 */
[C---:B------:R-:W-:Y:S01]  /*32f0*/  ISETP.GE.U32.AND P1, PT, R2.reuse, 0x10, PT ;  /* 0x000000100200780c */ /* 0x040fe20003f26070 */
[----:B------:R-:W-:Y:S01]  /*3300*/  IMAD.MOV.U32 R0, RZ, RZ, RZ ;  /* 0x000000ffff007224 */ /* 0x000fe200078e00ff */
[----:B------:R-:W-:Y:S02]  /*3310*/  LOP3.LUT R16, R2, 0xf, RZ, 0xc0, !PT ;  /* 0x0000000f02107812 */ /* 0x000fe400078ec0ff */
[----:B------:R-:W-:Y:S01]  /*3320*/  ISETP.GE.U32.AND.EX P1, PT, R3, RZ, PT, P1 ;  /* 0x000000ff0300720c */ /* 0x000fe20003f26110 */
[----:B------:R-:W-:Y:S01]  /*3330*/  IMAD.MOV.U32 R3, RZ, RZ, RZ ;  /* 0x000000ffff037224 */ /* 0x000fe200078e00ff */
[----:B------:R-:W-:-:S04]  /*3340*/  ISETP.NE.U32.AND P0, PT, R16, RZ, PT ;  /* 0x000000ff1000720c */ /* 0x000fc80003f05070 */
[----:B------:R-:W-:-:S07]  /*3350*/  ISETP.NE.AND.EX P0, PT, RZ, RZ, PT, P0 ;  /* 0x000000ffff00720c */ /* 0x000fce0003f05300 */
[----:B------:R-:W-:Y:S06]  /*3360*/  @!P1 BRA `(.L_x_49) ;  /* 0x0000000400909947 */ /* 0x000fec0003800000 */
[----:B------:R-:W1:Y:S01]  /*3370*/  LDCU UR4, c[0x0][0x3ac] ;  /* 0x00007580ff0477ac */ /* 0x000e620008000800 */
[----:B------:R-:W-:Y:S01]  /*3380*/  LOP3.LUT R0, R2, 0xfffffff0, RZ, 0xc0, !PT ;  /* 0xfffffff002007812 */ /* 0x000fe200078ec0ff */
[----:B------:R-:W-:Y:S01]  /*3390*/  BSSY.RECONVERGENT B0, `(.L_x_49) ;  /* 0x0000061000007945 */ /* 0x000fe20003800200 */
[----:B0-----:R-:W-:Y:S02]  /*33a0*/  IMAD.MOV.U32 R11, RZ, RZ, RZ ;  /* 0x000000ffff0b7224 */ /* 0x001fe400078e00ff */
[----:B------:R-:W-:Y:S02]  /*33b0*/  IMAD.MOV.U32 R12, RZ, RZ, RZ ;  /* 0x000000ffff0c7224 */ /* 0x000fe400078e00ff */
[----:B-----5:R-:W-:Y:S02]  /*33c0*/  IMAD.MOV.U32 R8, RZ, RZ, R32 ;  /* 0x000000ffff087224 */ /* 0x020fe400078e0020 */
[----:B------:R-:W-:Y:S02]  /*33d0*/  IMAD.MOV.U32 R9, RZ, RZ, R33 ;  /* 0x000000ffff097224 */ /* 0x000fe400078e0021 */
[----:B------:R-:W-:-:S02]  /*33e0*/  IMAD.MOV.U32 R13, RZ, RZ, R0 ;  /* 0x000000ffff0d7224 */ /* 0x000fc400078e0000 */
[----:B-1----:R-:W-:Y:S02]  /*33f0*/  IMAD.U32 R3, RZ, RZ, UR4 ;  /* 0x00000004ff037e24 */ /* 0x002fe4000f8e00ff */
[----:B------:R-:W-:-:S07]  /*3400*/  IMAD.U32 R10, RZ, RZ, UR4 ;  /* 0x00000004ff0a7e24 */ /* 0x000fce000f8e00ff */
.L_x_50:
[----:B------:R-:W2:Y:S04]  /*3410*/  LDG.E.64 R14, desc[UR36][R4.64+0x8] ;  /* 0x00000824040e7981 */ /* 0x000ea8000c1e1b00 */
[----:B------:R-:W3:Y:S01]  /*3420*/  LD.E R17, desc[UR36][R8.64] ;  /* 0x0000002408117980 */ /* 0x000ee2000c101900 */
[----:B--2---:R-:W-:-:S05]  /*3430*/  IADD3 R18, P1, PT, R14, R11, RZ ;  /* 0x0000000b0e127210 */ /* 0x004fca0007f3e0ff */
[----:B------:R-:W-:-:S05]  /*3440*/  IMAD.X R19, R15, 0x1, R12, P1 ;  /* 0x000000010f137824 */ /* 0x000fca00008e060c */
[----:B---3--:R0:W-:Y:S04]  /*3450*/  ST.E desc[UR36][R18.64], R17 ;  /* 0x0000001112007985 */ /* 0x0081e8000c101924 */
        /* <DEDUP_REMOVED lines=10> */
[----:B------:R-:W3:Y:S04]  /*3500*/  LDG.E.64 R14, desc[UR36][R4.64+0x8] ;  /* 0x00000824040e7981 */ /* 0x000ee8000c1e1b00 */
[----:B0-----:R-:W4:Y:S01]  /*3510*/  LD.E R17, desc[UR36][R8.64+0xc] ;  /* 0x00000c2408117980 */ /* 0x001f22000c101900 */
[----:B---3--:R-:W-:-:S05]  /*3520*/  IADD3 R18, P1, PT, R14, R11, RZ ;  /* 0x0000000b0e127210 */ /* 0x008fca0007f3e0ff */
[----:B------:R-:W-:-:S05]  /*3530*/  IMAD.X R19, R15, 0x1, R12, P1 ;  /* 0x000000010f137824 */ /* 0x000fca00008e060c */
[----:B----4-:R0:W-:Y:S04]  /*3540*/  ST.E desc[UR36][R18.64+0xc], R17 ;  /* 0x00000c1112007985 */ /* 0x0101e8000c101924 */
[----:B------:R-:W3:Y:S04]  /*3550*/  LDG.E.64 R14, desc[UR36][R4.64+0x8] ;  /* 0x00000824040e7981 */ /* 0x000ee8000c1e1b00 */
[----:B-1----:R-:W4:Y:S01]  /*3560*/  LD.E R25, desc[UR36][R8.64+0x10] ;  /* 0x0000102408197980 */ /* 0x002f22000c101900 */
[----:B---3--:R-:W-:-:S05]  /*3570*/  IADD3 R20, P1, PT, R14, R11, RZ ;  /* 0x0000000b0e147210 */ /* 0x008fca0007f3e0ff */
[----:B------:R-:W-:-:S05]  /*3580*/  IMAD.X R21, R15, 0x1, R12, P1 ;  /* 0x000000010f157824 */ /* 0x000fca00008e060c */
[----:B----4-:R1:W-:Y:S04]  /*3590*/  ST.E desc[UR36][R20.64+0x10], R25 ;  /* 0x0000101914007985 */ /* 0x0103e8000c101924 */
[----:B------:R-:W3:Y:S04]  /*35a0*/  LDG.E.64 R14, desc[UR36][R4.64+0x8] ;  /* 0x00000824040e7981 */ /* 0x000ee8000c1e1b00 */
[----:B--2---:R-:W2:Y:S01]  /*35b0*/  LD.E R27, desc[UR36][R8.64+0x14] ;  /* 0x00001424081b7980 */ /* 0x004ea2000c101900 */
[----:B---3--:R-:W-:-:S05]  /*35c0*/  IADD3 R22, P1, PT, R14, R11, RZ ;  /* 0x0000000b0e167210 */ /* 0x008fca0007f3e0ff */
[----:B------:R-:W-:-:S05]  /*35d0*/  IMAD.X R23, R15, 0x1, R12, P1 ;  /* 0x000000010f177824 */ /* 0x000fca00008e060c */
[----:B--2---:R2:W-:Y:S04]  /*35e0*/  ST.E desc[UR36][R22.64+0x14], R27 ;  /* 0x0000141b16007985 */ /* 0x0045e8000c101924 */
        /* <DEDUP_REMOVED lines=45> */
[----:B------:R-:W2:Y:S04]  /*38c0*/  LDG.E.64 R14, desc[UR36][R4.64+0x8] ;  /* 0x00000824040e7981 */ /* 0x000ea8000c1e1b00 */
[----:B0-----:R0:W3:Y:S02]  /*38d0*/  LD.E R17, desc[UR36][R8.64+0x3c] ;  /* 0x00003c2408117980 */ /* 0x0010e4000c101900 */
[----:B0-----:R-:W-:-:S05]  /*38e0*/  IADD3 R8, P2, PT, R8, 0x40, RZ ;  /* 0x0000004008087810 */ /* 0x001fca0007f5e0ff */
[----:B------:R-:W-:Y:S01]  /*38f0*/  IMAD.X R9, RZ, RZ, R9, P2 ;  /* 0x000000ffff097224 */ /* 0x000fe200010e0609 */
[----:B--2---:R-:W-:Y:S02]  /*3900*/  IADD3 R14, P1, PT, R14, R11, RZ ;  /* 0x0000000b0e0e7210 */ /* 0x004fe40007f3e0ff */
[----:B------:R-:W-:-:S03]  /*3910*/  IADD3 R11, P3, PT, R11, 0x40, RZ ;  /* 0x000000400b0b7810 */ /* 0x000fc60007f7e0ff */
[--C-:B------:R-:W-:Y:S01]  /*3920*/  IMAD.X R15, R15, 0x1, R12.reuse, P1 ;  /* 0x000000010f0f7824 */ /* 0x100fe200008e060c */
[----:B------:R-:W-:Y:S01]  /*3930*/  IADD3 R13, P1, PT, R13, -0x10, RZ ;  /* 0xfffffff00d0d7810 */ /* 0x000fe20007f3e0ff */
[----:B------:R-:W-:-:S03]  /*3940*/  IMAD.X R12, RZ, RZ, R12, P3 ;  /* 0x000000ffff0c7224 */ /* 0x000fc600018e060c */
[----:B---3--:R1:W-:Y:S01]  /*3950*/  ST.E desc[UR36][R14.64+0x3c], R17 ;  /* 0x00003c110e007985 */ /* 0x0083e2000c101924 */
[----:B------:R-:W-:Y:S02]  /*3960*/  IADD3.X R10, PT, PT, R10, -0x1, RZ, P1, !PT ;  /* 0xffffffff0a0a7810 */ /* 0x000fe40000ffe4ff */
[----:B------:R-:W-:-:S04]  /*3970*/  ISETP.NE.U32.AND P1, PT, R13, RZ, PT ;  /* 0x000000ff0d00720c */ /* 0x000fc80003f25070 */
[----:B------:R-:W-:-:S13]  /*3980*/  ISETP.NE.AND.EX P1, PT, R10, RZ, PT, P1 ;  /* 0x000000ff0a00720c */ /* 0x000fda0003f25310 */
[----:B-1----:R-:W-:Y:S05]  /*3990*/  @P1 BRA `(.L_x_50) ;  /* 0xfffffff8009c1947 */ /* 0x002fea000383ffff */
[----:B------:R-:W-:Y:S05]  /*39a0*/  BSYNC.RECONVERGENT B0 ;  /* 0x0000000000007941 */ /* 0x000fea0003800200 */
.L_x_49:
[----:B------:R-:W-:Y:S04]  /*39b0*/  BSSY.RECONVERGENT B0, `(.L_x_48) ;  /* 0x0000069000007945 */ /* 0x000fe80003800200 */
[----:B------:R-:W-:Y:S05]  /*39c0*/  @!P0 BRA `(.L_x_51) ;  /* 0x00000004009c8947 */ /* 0x000fea0003800000 */
[----:B------:R-:W-:Y:S02]  /*39d0*/  ISETP.GE.U32.AND P1, PT, R16, 0x8, PT ;  /* 0x000000081000780c */ /* 0x000fe40003f26070 */
[----:B------:R-:W-:Y:S02]  /*39e0*/  LOP3.LUT R20, R2, 0x7, RZ, 0xc0, !PT ;  /* 0x0000000702147812 */ /* 0x000fe400078ec0ff */
[----:B------:R-:W-:Y:S02]  /*39f0*/  ISETP.GE.U32.AND.EX P1, PT, RZ, RZ, PT, P1 ;  /* 0x000000ffff00720c */ /* 0x000fe40003f26110 */
[----:B------:R-:W-:-:S04]  /*3a00*/  ISETP.NE.U32.AND P0, PT, R20, RZ, PT ;  /* 0x000000ff1400720c */ /* 0x000fc80003f05070 */
[----:B------:R-:W-:-:S07]  /*3a10*/  ISETP.NE.AND.EX P0, PT, RZ, RZ, PT, P0 ;  /* 0x000000ffff00720c */ /* 0x000fce0003f05300 */
[----:B------:R-:W-:Y:S06]  /*3a20*/  @!P1 BRA `(.L_x_52) ;  /* 0x0000000000b89947 */ /* 0x000fec0003800000 */
[C---:B0-----:R-:W-:Y:S01]  /*3a30*/  IMAD.SHL.U32 R11, R0.reuse, 0x4, RZ ;  /* 0x00000004000b7824 */ /* 0x041fe200078e00ff */
[----:B------:R-:W-:Y:S01]  /*3a40*/  SHF.L.U64.HI R10, R0, 0x2, R3 ;  /* 0x00000002000a7819 */ /* 0x000fe20000010203 */
[----:B------:R-:W2:Y:S03]  /*3a50*/  LDG.E.64 R12, desc[UR36][R4.64+0x8] ;  /* 0x00000824040c7981 */ /* 0x000ea6000c1e1b00 */
[----:B-----5:R-:W-:-:S05]  /*3a60*/  IADD3 R8, P1, PT, R32, R11, RZ ;  /* 0x0000000b20087210 */ /* 0x020fca0007f3e0ff */
[----:B------:R-:W-:-:S05]  /*3a70*/  IMAD.X R9, R33, 0x1, R10, P1 ;  /* 0x0000000121097824 */ /* 0x000fca00008e060a */
        /* <DEDUP_REMOVED lines=37> */
[----:B------:R-:W-:Y:S01]  /*3cd0*/  IMAD.X R13, R13, 0x1, R10, P1 ;  /* 0x000000010d0d7824 */ /* 0x000fe200008e060a */
[----:B------:R-:W-:-:S04]  /*3ce0*/  IADD3 R0, P1, PT, R0, 0x8, RZ ;  /* 0x0000000800007810 */ /* 0x000fc80007f3e0ff */
[----:B----4-:R2:W-:Y:S01]  /*3cf0*/  ST.E desc[UR36][R12.64+0x1c], R17 ;  /* 0x00001c110c007985 */ /* 0x0105e2000c101924 */
[----:B------:R-:W-:-:S08]  /*3d00*/  IMAD.X R3, RZ, RZ, R3, P1 ;  /* 0x000000ffff037224 */ /* 0x000fd000008e0603 */
.L_x_52:
[----:B------:R-:W-:Y:S05]  /*3d10*/  @!P0 BRA `(.L_x_51) ;  /* 0x0000000000c88947 */ /* 0x000fea0003800000 */
[----:B------:R-:W-:Y:S01]  /*3d20*/  ISETP.GE.U32.AND P1, PT, R20, 0x4, PT ;  /* 0x000000041400780c */ /* 0x000fe20003f26070 */
[----:B------:R-:W-:Y:S01]  /*3d30*/  IMAD.MOV.U32 R20, RZ, RZ, RZ ;  /* 0x000000ffff147224 */ /* 0x000fe200078e00ff */
[----:B--2---:R-:W-:Y:S02]  /*3d40*/  LOP3.LUT R18, R2, 0x3, RZ, 0xc0, !PT ;  /* 0x0000000302127812 */ /* 0x004fe400078ec0ff */
[----:B------:R-:W-:Y:S02]  /*3d50*/  ISETP.GE.U32.AND.EX P1, PT, RZ, RZ, PT, P1 ;  /* 0x000000ffff00720c */ /* 0x000fe40003f26110 */
[----:B------:R-:W-:-:S04]  /*3d60*/  ISETP.NE.U32.AND P0, PT, R18, RZ, PT ;  /* 0x000000ff1200720c */ /* 0x000fc80003f05070 */
[----:B------:R-:W-:-:S07]  /*3d70*/  ISETP.NE.AND.EX P0, PT, R20, RZ, PT, P0 ;  /* 0x000000ff1400720c */ /* 0x000fce0003f05300 */
[----:B------:R-:W-:Y:S06]  /*3d80*/  @!P1 BRA `(.L_x_53) ;  /* 0x0000000000689947 */ /* 0x000fec0003800000 */
[C---:B------:R-:W-:Y:S01]  /*3d90*/  IMAD.SHL.U32 R27, R0.reuse, 0x4, RZ ;  /* 0x00000004001b7824 */ /* 0x040fe200078e00ff */
[----:B------:R-:W-:Y:S01]  /*3da0*/  SHF.L.U64.HI R25, R0, 0x2, R3 ;  /* 0x0000000200197819 */ /* 0x000fe20000010203 */
[----:B------:R-:W0:Y:S03]  /*3db0*/  LDG.E.64 R8, desc[UR36][R4.64+0x8] ;  /* 0x0000082404087981 */ /* 0x000e26000c1e1b00 */
[----:B-----5:R-:W-:-:S05]  /*3dc0*/  IADD3 R16, P1, PT, R32, R27, RZ ;  /* 0x0000001b20107210 */ /* 0x020fca0007f3e0ff */
[----:B------:R-:W-:-:S05]  /*3dd0*/  IMAD.X R17, R33, 0x1, R25, P1 ;  /* 0x0000000121117824 */ /* 0x000fca00008e0619 */
[----:B------:R-:W2:Y:S01]  /*3de0*/  LD.E R19, desc[UR36][R16.64] ;  /* 0x0000002410137980 */ /* 0x000ea2000c101900 */
[----:B0-----:R-:W-:-:S05]  /*3df0*/  IADD3 R10, P1, PT, R8, R27, RZ ;  /* 0x0000001b080a7210 */ /* 0x001fca0007f3e0ff */
[----:B------:R-:W-:-:S05]  /*3e00*/  IMAD.X R11, R9, 0x1, R25, P1 ;  /* 0x00000001090b7824 */ /* 0x000fca00008e0619 */
[----:B--2---:R0:W-:Y:S04]  /*3e10*/  ST.E desc[UR36][R10.64], R19 ;  /* 0x000000130a007985 */ /* 0x0041e8000c101924 */
        /* <DEDUP_REMOVED lines=11> */
[----:B0-----:R-:W3:Y:S01]  /*3ed0*/  LD.E R11, desc[UR36][R16.64+0xc] ;  /* 0x00000c24100b7980 */ /* 0x001ee2000c101900 */
[----:B--2---:R-:W-:-:S05]  /*3ee0*/  IADD3 R8, P1, PT, R8, R27, RZ ;  /* 0x0000001b08087210 */ /* 0x004fca0007f3e0ff */
[----:B------:R-:W-:Y:S01]  /*3ef0*/  IMAD.X R9, R9, 0x1, R25, P1 ;  /* 0x0000000109097824 */ /* 0x000fe200008e0619 */
[----:B------:R-:W-:-:S04]  /*3f00*/  IADD3 R0, P1, PT, R0, 0x4, RZ ;  /* 0x0000000400007810 */ /* 0x000fc80007f3e0ff */
[----:B---3--:R1:W-:Y:S01]  /*3f10*/  ST.E desc[UR36][R8.64+0xc], R11 ;  /* 0x00000c0b08007985 */ /* 0x0083e2000c101924 */
[----:B------:R-:W-:-:S08]  /*3f20*/  IMAD.X R3, RZ, RZ, R3, P1 ;  /* 0x000000ffff037224 */ /* 0x000fd000008e0603 */
.L_x_53:
[----:B------:R-:W-:Y:S05]  /*3f30*/  @!P0 BRA `(.L_x_51) ;  /* 0x0000000000408947 */ /* 0x000fea0003800000 */
[C---:B0-----:R-:W-:Y:S01]  /*3f40*/  SHF.L.U64.HI R10, R0.reuse, 0x2, R3 ;  /* 0x00000002000a7819 */ /* 0x041fe20000010203 */
[----:B-1----:R-:W-:-:S07]  /*3f50*/  IMAD.SHL.U32 R11, R0, 0x4, RZ ;  /* 0x00000004000b7824 */ /* 0x002fce00078e00ff */
.L_x_54:
[----:B-----5:R-:W-:Y:S01]  /*3f60*/  IADD3 R8, P0, PT, R32, R11, RZ ;  /* 0x0000000b20087210 */ /* 0x020fe20007f1e0ff */
[----:B------:R-:W2:Y:S04]  /*3f70*/  LDG.E.64 R2, desc[UR36][R4.64+0x8] ;  /* 0x0000082404027981 */ /* 0x000ea8000c1e1b00 */
[----:B------:R-:W-:-:S06]  /*3f80*/  IMAD.X R9, R33, 0x1, R10, P0 ;  /* 0x0000000121097824 */ /* 0x000fcc00000e060a */
[----:B------:R-:W3:Y:S01]  /*3f90*/  LD.E R9, desc[UR36][R8.64] ;  /* 0x0000002408097980 */ /* 0x000ee2000c101900 */
        /* <DEDUP_REMOVED lines=9> */
[----:B---3--:R-:W-:Y:S05]  /*4030*/  @P0 BRA `(.L_x_54) ;  /* 0xfffffffc00c80947 */ /* 0x008fea000383ffff */
.L_x_51:
[----:B------:R-:W-:Y:S05]  /*4040*/  BSYNC.RECONVERGENT B0 ;  /* 0x0000000000007941 */ /* 0x000fea0003800200 */
.L_x_48:
[----:B------:R-:W3:Y:S04]  /*4050*/  LDG.E.64 R4, desc[UR36][R4.64] ;  /* 0x0000002404047981 */ /* 0x000ee8000c1e1b00 */
[----:B---3--:R-:W-:Y:S01]  /*4060*/  ST.E.64 desc[UR36][R4.64], R6 ;  /* 0x0000000604007985 */ /* 0x008fe2000c101b24 */
[----:B------:R-:W-:Y:S05]  /*4070*/  EXIT ;  /* 0x000000000000794d */ /* 0x000fea0003800000 */
        .weak           $__internal_0_$__cuda_sm20_dblrcp_rn_slowpath_v3
        .type           $__internal_0_$__cuda_sm20_dblrcp_rn_slowpath_v3,@function
        .size           $__internal_0_$__cuda_sm20_dblrcp_rn_slowpath_v3,($__internal_1_$__cuda_sm20_rem_u64 - $__internal_0_$__cuda_sm20_dblrcp_rn_slowpath_v3)
$__internal_0_$__cuda_sm20_dblrcp_rn_slowpath_v3:
[----:B------:R-:W-:Y:S01]  /*4080*/  DSETP.GTU.AND P0, PT, |R8|, +INF , PT ;  /* 0x7ff000000800742a */ /* 0x000fe20003f0c200 */
[----:B------:R-:W-:-:S13]  /*4090*/  BSSY.RECONVERGENT B1, `(.L_x_55) ;  /* 0x0000024000017945 */ /* 0x000fda0003800200 */
[----:B------:R-:W-:Y:S05]  /*40a0*/  @P0 BRA `(.L_x_56) ;  /* 0x0000000000800947 */ /* 0x000fea0003800000 */
[----:B------:R-:W-:-:S04]  /*40b0*/  LOP3.LUT R4, R9, 0x7fffffff, RZ, 0xc0, !PT ;  /* 0x7fffffff09047812 */ /* 0x000fc800078ec0ff */
[----:B------:R-:W-:-:S04]  /*40c0*/  IADD3 R2, PT, PT, R4, -0x1, RZ ;  /* 0xffffffff04027810 */ /* 0x000fc80007ffe0ff */
[----:B------:R-:W-:-:S13]  /*40d0*/  ISETP.GE.U32.AND P0, PT, R2, 0x7fefffff, PT ;  /* 0x7fefffff0200780c */ /* 0x000fda0003f06070 */
[----:B------:R-:W-:Y:S01]  /*40e0*/  @P0 LOP3.LUT R3, R9, 0x7ff00000, RZ, 0x3c, !PT ;  /* 0x7ff0000009030812 */ /* 0x000fe200078e3cff */
[----:B------:R-:W-:Y:S01]  /*40f0*/  @P0 IMAD.MOV.U32 R2, RZ, RZ, RZ ;  /* 0x000000ffff020224 */ /* 0x000fe200078e00ff */
[----:B------:R-:W-:Y:S06]  /*4100*/  @P0 BRA `(.L_x_57) ;  /* 0x0000000000700947 */ /* 0x000fec0003800000 */
[----:B------:R-:W-:-:S13]  /*4110*/  ISETP.GE.U32.AND P0, PT, R4, 0x1000001, PT ;  /* 0x010000010400780c */ /* 0x000fda0003f06070 */
[----:B------:R-:W-:Y:S05]  /*4120*/  @!P0 BRA `(.L_x_58) ;  /* 0x0000000000388947 */ /* 0x000fea0003800000 */
[----:B------:R-:W-:Y:S02]  /*4130*/  VIADD R3, R9, 0xc0200000 ;  /* 0xc020000009037836 */ /* 0x000fe40000000000 */
[----:B------:R-:W-:Y:S02]  /*4140*/  IMAD.MOV.U32 R2, RZ, RZ, R8 ;  /* 0x000000ffff027224 */ /* 0x000fe400078e0008 */
[----:B------:R-:W0:Y:S01]  /*4150*/  MUFU.RCP64H R5, R3 ;  /* 0x0000000300057308 */ /* 0x000e220000001800 */
[----:B------:R-:W-:-:S06]  /*4160*/  IMAD.MOV.U32 R4, RZ, RZ, R7 ;  /* 0x000000ffff047224 */ /* 0x000fcc00078e0007 */
[----:B0-----:R-:W-:-:S08]  /*4170*/  DFMA R6, -R2, R4, 1 ;  /* 0x3ff000000206742b */ /* 0x001fd00000000104 */
[----:B------:R-:W-:-:S08]  /*4180*/  DFMA R6, R6, R6, R6 ;  /* 0x000000060606722b */ /* 0x000fd00000000006 */
[----:B------:R-:W-:-:S08]  /*4190*/  DFMA R6, R4, R6, R4 ;  /* 0x000000060406722b */ /* 0x000fd00000000004 */
[----:B------:R-:W-:-:S08]  /*41a0*/  DFMA R4, -R2, R6, 1 ;  /* 0x3ff000000204742b */ /* 0x000fd00000000106 */
[----:B------:R-:W-:-:S08]  /*41b0*/  DFMA R4, R6, R4, R6 ;  /* 0x000000040604722b */ /* 0x000fd00000000006 */
[----:B------:R-:W-:-:S08]  /*41c0*/  DMUL R4, R4, 2.2250738585072013831e-308 ;  /* 0x0010000004047828 */ /* 0x000fd00000000000 */
[----:B------:R-:W-:-:S08]  /*41d0*/  DFMA R6, -R8, R4, 1 ;  /* 0x3ff000000806742b */ /* 0x000fd00000000104 */
[----:B------:R-:W-:-:S08]  /*41e0*/  DFMA R6, R6, R6, R6 ;  /* 0x000000060606722b */ /* 0x000fd00000000006 */
[----:B------:R-:W-:Y:S01]  /*41f0*/  DFMA R2, R4, R6, R4 ;  /* 0x000000060402722b */ /* 0x000fe20000000004 */
[----:B------:R-:W-:Y:S10]  /*4200*/  BRA `(.L_x_57) ;  /* 0x0000000000307947 */ /* 0x000ff40003800000 */
.L_x_58:
[----:B------:R-:W-:Y:S01]  /*4210*/  DMUL R4, R8, 8.11296384146066816958e+31 ;  /* 0x4690000008047828 */ /* 0x000fe20000000000 */
[----:B------:R-:W-:-:S05]  /*4220*/  IMAD.MOV.U32 R2, RZ, RZ, R7 ;  /* 0x000000ffff027224 */ /* 0x000fca00078e0007 */
[----:B------:R-:W0:Y:S02]  /*4230*/  MUFU.RCP64H R3, R5 ;  /* 0x0000000500037308 */ /* 0x000e240000001800 */
[----:B0-----:R-:W-:-:S08]  /*4240*/  DFMA R6, -R4, R2, 1 ;  /* 0x3ff000000406742b */ /* 0x001fd00000000102 */
[----:B------:R-:W-:-:S08]  /*4250*/  DFMA R6, R6, R6, R6 ;  /* 0x000000060606722b */ /* 0x000fd00000000006 */
[----:B------:R-:W-:-:S08]  /*4260*/  DFMA R6, R2, R6, R2 ;  /* 0x000000060206722b */ /* 0x000fd00000000002 */
[----:B------:R-:W-:-:S08]  /*4270*/  DFMA R2, -R4, R6, 1 ;  /* 0x3ff000000402742b */ /* 0x000fd00000000106 */
[----:B------:R-:W-:-:S08]  /*4280*/  DFMA R2, R6, R2, R6 ;  /* 0x000000020602722b */ /* 0x000fd00000000006 */
[----:B------:R-:W-:Y:S01]  /*4290*/  DMUL R2, R2, 8.11296384146066816958e+31 ;  /* 0x4690000002027828 */ /* 0x000fe20000000000 */
[----:B------:R-:W-:Y:S10]  /*42a0*/  BRA `(.L_x_57) ;  /* 0x0000000000087947 */ /* 0x000ff40003800000 */
.L_x_56:
[----:B------:R-:W-:Y:S01]  /*42b0*/  LOP3.LUT R3, R9, 0x80000, RZ, 0xfc, !PT ;  /* 0x0008000009037812 */ /* 0x000fe200078efcff */
[----:B------:R-:W-:-:S07]  /*42c0*/  IMAD.MOV.U32 R2, RZ, RZ, R8 ;  /* 0x000000ffff027224 */ /* 0x000fce00078e0008 */
.L_x_57:
[----:B------:R-:W-:Y:S05]  /*42d0*/  BSYNC.RECONVERGENT B1 ;  /* 0x0000000000017941 */ /* 0x000fea0003800200 */
.L_x_55:
[----:B------:R-:W-:Y:S02]  /*42e0*/  IMAD.MOV.U32 R6, RZ, RZ, R2 ;  /* 0x000000ffff067224 */ /* 0x000fe400078e0002 */
[----:B------:R-:W-:Y:S02]  /*42f0*/  IMAD.MOV.U32 R7, RZ, RZ, R3 ;  /* 0x000000ffff077224 */ /* 0x000fe400078e0003 */
[----:B------:R-:W-:Y:S02]  /*4300*/  IMAD.MOV.U32 R2, RZ, RZ, R0 ;  /* 0x000000ffff027224 */ /* 0x000fe400078e0000 */
[----:B------:R-:W-:-:S04]  /*4310*/  IMAD.MOV.U32 R3, RZ, RZ, 0x0 ;  /* 0x00000000ff037424 */ /* 0x000fc800078e00ff */
[----:B------:R-:W-:Y:S05]  /*4320*/  RET.REL.NODEC R2 `(_Z38differencial_evolution_kernel_maximizeP11ParticipantS0_P17curandStateXORWOWPPfmm) ;  /* 0xffffffbc02347950 */ /* 0x000fea0003c3ffff */
        .weak           $__internal_1_$__cuda_sm20_rem_u64
        .type           $__internal_1_$__cuda_sm20_rem_u64,@function
        .size           $__internal_1_$__cuda_sm20_rem_u64,($_Z38differencial_evolution_kernel_maximizeP11ParticipantS0_P17curandStateXORWOWPPfmm$__internal_trig_reduction_slowpathd - $__internal_1_$__cuda_sm20_rem_u64)
$__internal_1_$__cuda_sm20_rem_u64:
[----:B------:R-:W-:Y:S02]  /*4330*/  IMAD.MOV.U32 R14, RZ, RZ, R0 ;  /* 0x000000ffff0e7224 */ /* 0x000fe400078e0000 */
[----:B------:R-:W-:-:S04]  /*4340*/  IMAD.MOV.U32 R15, RZ, RZ, R5 ;  /* 0x000000ffff0f7224 */ /* 0x000fc800078e0005 */
[----:B------:R-:W0:Y:S08]  /*4350*/  I2F.U64.RP R14, R14 ;  /* 0x0000000e000e7312 */ /* 0x000e300000309000 */
[----:B0-----:R-:W0:Y:S02]  /*4360*/  MUFU.RCP R10, R14 ;  /* 0x0000000e000a7308 */ /* 0x001e240000001000 */
[----:B0-----:R-:W-:-:S06]  /*4370*/  VIADD R10, R10, 0x1ffffffe ;  /* 0x1ffffffe0a0a7836 */ /* 0x001fcc0000000000 */
[----:B------:R-:W0:Y:S02]  /*4380*/  F2I.U64.TRUNC R10, R10 ;  /* 0x0000000a000a7311 */ /* 0x000e24000020d800 */
[----:B0-----:R-:W-:-:S04]  /*4390*/  IMAD.WIDE.U32 R12, R10, R0, RZ ;  /* 0x000000000a0c7225 */ /* 0x001fc800078e00ff */
[----:B------:R-:W-:Y:S01]  /*43a0*/  IMAD R13, R10, R5, R13 ;  /* 0x000000050a0d7224 */ /* 0x000fe200078e020d */
[----:B------:R-:W-:-:S03]  /*43b0*/  IADD3 R21, P0, PT, RZ, -R12, RZ ;  /* 0x8000000cff157210 */ /* 0x000fc60007f1e0ff */
[----:B------:R-:W-:Y:S02]  /*43c0*/  IMAD R13, R11, R0, R13 ;  /* 0x000000000b0d7224 */ /* 0x000fe400078e020d */
[----:B------:R-:W-:-:S04]  /*43d0*/  IMAD.HI.U32 R12, R10, R21, RZ ;  /* 0x000000150a0c7227 */ /* 0x000fc800078e00ff */
[----:B------:R-:W-:Y:S02]  /*43e0*/  IMAD.X R27, RZ, RZ, ~R13, P0 ;  /* 0x000000ffff1b7224 */ /* 0x000fe400000e0e0d */
[----:B------:R-:W-:Y:S02]  /*43f0*/  IMAD.MOV.U32 R13, RZ, RZ, R10 ;  /* 0x000000ffff0d7224 */ /* 0x000fe400078e000a */
[----:B------:R-:W-:-:S04]  /*4400*/  IMAD.HI.U32 R15, R11, R27, RZ ;  /* 0x0000001b0b0f7227 */ /* 0x000fc800078e00ff */
[----:B------:R-:W-:-:S04]  /*4410*/  IMAD.WIDE.U32 R12, P0, R10, R27, R12 ;  /* 0x0000001b0a0c7225 */ /* 0x000fc8000780000c */
[----:B------:R-:W-:Y:S02]  /*4420*/  IMAD.X R15, R15, 0x1, R11, P0 ;  /* 0x000000010f0f7824 */ /* 0x000fe400000e060b */
[----:B------:R-:W-:-:S04]  /*4430*/  IMAD.HI.U32 R12, P1, R11, R21, R12 ;  /* 0x000000150b0c7227 */ /* 0x000fc8000782000c */
[----:B------:R-:W-:-:S05]  /*4440*/  IMAD R13, R11, R27, RZ ;  /* 0x0000001b0b0d7224 */ /* 0x000fca00078e02ff */
[----:B------:R-:W-:-:S04]  /*4450*/  IADD3 R13, P3, PT, R13, R12, RZ ;  /* 0x0000000c0d0d7210 */ /* 0x000fc80007f7e0ff */
[----:B------:R-:W-:Y:S01]  /*4460*/  IADD3.X R15, PT, PT, RZ, RZ, R15, P3, P1 ;  /* 0x000000ffff0f7210 */ /* 0x000fe20001fe240f */
[----:B------:R-:W-:-:S04]  /*4470*/  IMAD.WIDE.U32 R10, R13, R0, RZ ;  /* 0x000000000d0a7225 */ /* 0x000fc800078e00ff */
[----:B------:R-:W-:Y:S01]  /*4480*/  IMAD R11, R13, R5, R11 ;  /* 0x000000050d0b7224 */ /* 0x000fe200078e020b */
[----:B------:R-:W-:-:S03]  /*4490*/  IADD3 R21, P0, PT, RZ, -R10, RZ ;  /* 0x8000000aff157210 */ /* 0x000fc60007f1e0ff */
[----:B------:R-:W-:Y:S02]  /*44a0*/  IMAD R11, R15, R0, R11 ;  /* 0x000000000f0b7224 */ /* 0x000fe400078e020b */
[----:B------:R-:W-:-:S04]  /*44b0*/  IMAD.HI.U32 R12, R13, R21, RZ ;  /* 0x000000150d0c7227 */ /* 0x000fc800078e00ff */
[----:B------:R-:W-:Y:S02]  /*44c0*/  IMAD.X R10, RZ, RZ, ~R11, P0 ;  /* 0x000000ffff0a7224 */ /* 0x000fe400000e0e0b */
[----:B------:R-:W-:Y:S02]  /*44d0*/  IMAD.MOV.U32 R11, RZ, RZ, RZ ;  /* 0x000000ffff0b7224 */ /* 0x000fe400078e00ff */
[----:B------:R-:W-:-:S04]  /*44e0*/  IMAD.WIDE.U32 R12, P0, R13, R10, R12 ;  /* 0x0000000a0d0c7225 */ /* 0x000fc8000780000c */
[C---:B------:R-:W-:Y:S02]  /*44f0*/  IMAD R14, R15.reuse, R10, RZ ;  /* 0x0000000a0f0e7224 */ /* 0x040fe400078e02ff */
[----:B------:R-:W-:-:S04]  /*4500*/  IMAD.HI.U32 R13, P1, R15, R21, R12 ;  /* 0x000000150f0d7227 */ /* 0x000fc8000782000c */
[----:B------:R-:W-:Y:S01]  /*4510*/  IMAD.HI.U32 R10, R15, R10, RZ ;  /* 0x0000000a0f0a7227 */ /* 0x000fe200078e00ff */
[----:B------:R-:W-:-:S03]  /*4520*/  IADD3 R13, P3, PT, R14, R13, RZ ;  /* 0x0000000d0e0d7210 */ /* 0x000fc60007f7e0ff */
[----:B------:R-:W-:Y:S02]  /*4530*/  IMAD.X R15, R10, 0x1, R15, P0 ;  /* 0x000000010a0f7824 */ /* 0x000fe400000e060f */
[----:B------:R-:W-:-:S03]  /*4540*/  IMAD.HI.U32 R10, R13, R9, RZ ;  /* 0x000000090d0a7227 */ /* 0x000fc600078e00ff */
[----:B------:R-:W-:Y:S01]  /*4550*/  IADD3.X R15, PT, PT, RZ, RZ, R15, P3, P1 ;  /* 0x000000ffff0f7210 */ /* 0x000fe20001fe240f */
[----:B------:R-:W-:-:S04]  /*4560*/  IMAD.WIDE.U32 R10, R13, R4, R10 ;  /* 0x000000040d0a7225 */ /* 0x000fc800078e000a */
[C---:B------:R-:W-:Y:S02]  /*4570*/  IMAD R13, R15.reuse, R4, RZ ;  /* 0x000000040f0d7224 */ /* 0x040fe400078e02ff */
[----:B------:R-:W-:-:S04]  /*4580*/  IMAD.HI.U32 R10, P0, R15, R9, R10 ;  /* 0x000000090f0a7227 */ /* 0x000fc8000780000a */
[----:B------:R-:W-:Y:S01]  /*4590*/  IMAD.HI.U32 R12, R15, R4, RZ ;  /* 0x000000040f0c7227 */ /* 0x000fe200078e00ff */
[----:B------:R-:W-:-:S03]  /*45a0*/  IADD3 R13, P1, PT, R13, R10, RZ ;  /* 0x0000000a0d0d7210 */ /* 0x000fc60007f3e0ff */
[----:B------:R-:W-:Y:S02]  /*45b0*/  IMAD.X R12, RZ, RZ, R12, P0 ;  /* 0x000000ffff0c7224 */ /* 0x000fe400000e060c */
[----:B------:R-:W-:-:S04]  /*45c0*/  IMAD.WIDE.U32 R10, R13, R0, RZ ;  /* 0x000000000d0a7225 */ /* 0x000fc800078e00ff */
[----:B------:R-:W-:Y:S02]  /*45d0*/  IMAD.X R15, RZ, RZ, R12, P1 ;  /* 0x000000ffff0f7224 */ /* 0x000fe400008e060c */
[----:B------:R-:W-:Y:S01]  /*45e0*/  IMAD R13, R13, R5, R11 ;  /* 0x000000050d0d7224 */ /* 0x000fe200078e020b */
[----:B------:R-:W-:-:S03]  /*45f0*/  IADD3 R11, P1, PT, -R10, R9, RZ ;  /* 0x000000090a0b7210 */ /* 0x000fc60007f3e1ff */
[-C--:B------:R-:W-:Y:S01]  /*4600*/  IMAD R13, R15, R0.reuse, R13 ;  /* 0x000000000f0d7224 */ /* 0x080fe200078e020d */
[----:B------:R-:W-:-:S03]  /*4610*/  ISETP.GE.U32.AND P0, PT, R11, R0, PT ;  /* 0x000000000b00720c */ /* 0x000fc60003f06070 */
[----:B------:R-:W-:Y:S01]  /*4620*/  IMAD.X R12, R4, 0x1, ~R13, P1 ;  /* 0x00000001040c7824 */ /* 0x000fe200008e0e0d */
[----:B------:R-:W-:-:S04]  /*4630*/  IADD3 R9, P1, PT, -R0, R11, RZ ;  /* 0x0000000b00097210 */ /* 0x000fc80007f3e1ff */
[C---:B------:R-:W-:Y:S01]  /*4640*/  ISETP.GE.U32.AND.EX P0, PT, R12.reuse, R5, PT, P0 ;  /* 0x000000050c00720c */ /* 0x040fe20003f06100 */
[----:B------:R-:W-:Y:S01]  /*4650*/  IMAD.X R10, R12, 0x1, ~R5, P1 ;  /* 0x000000010c0a7824 */ /* 0x000fe200008e0e05 */
[----:B------:R-:W-:Y:S02]  /*4660*/  ISETP.NE.U32.AND P1, PT, R0, RZ, PT ;  /* 0x000000ff0000720c */ /* 0x000fe40003f25070 */
[----:B------:R-:W-:Y:S02]  /*4670*/  SEL R9, R9, R11, P0 ;  /* 0x0000000b09097207 */ /* 0x000fe40000000000 */
[----:B------:R-:W-:Y:S02]  /*4680*/  SEL R10, R10, R12, P0 ;  /* 0x0000000c0a0a7207 */ /* 0x000fe40000000000 */
[----:B------:R-:W-:Y:S02]  /*4690*/  ISETP.GE.U32.AND P0, PT, R9, R0, PT ;  /* 0x000000000900720c */ /* 0x000fe40003f06070 */
[----:B------:R-:W-:-:S02]  /*46a0*/  IADD3 R26, P3, PT, -R0, R9, RZ ;  /* 0x00000009001a7210 */ /* 0x000fc40007f7e1ff */
[C---:B------:R-:W-:Y:S02]  /*46b0*/  ISETP.GE.U32.AND.EX P0, PT, R10.reuse, R5, PT, P0 ;  /* 0x000000050a00720c */ /* 0x040fe40003f06100 */
[----:B------:R-:W-:Y:S01]  /*46c0*/  ISETP.NE.AND.EX P1, PT, R5, RZ, PT, P1 ;  /* 0x000000ff0500720c */ /* 0x000fe20003f25310 */
[----:B------:R-:W-:Y:S01]  /*46d0*/  IMAD.X R27, R10, 0x1, ~R5, P3 ;  /* 0x000000010a1b7824 */ /* 0x000fe200018e0e05 */
[----:B------:R-:W-:Y:S01]  /*46e0*/  SEL R26, R26, R9, P0 ;  /* 0x000000091a1a7207 */ /* 0x000fe20000000000 */
[----:B------:R-:W-:-:S03]  /*46f0*/  IMAD.MOV.U32 R9, RZ, RZ, 0x0 ;  /* 0x00000000ff097424 */ /* 0x000fc600078e00ff */
[----:B------:R-:W-:Y:S02]  /*4700*/  SEL R27, R27, R10, P0 ;  /* 0x0000000a1b1b7207 */ /* 0x000fe40000000000 */
[----:B------:R-:W-:Y:S02]  /*4710*/  SEL R26, R26, 0xffffffff, P1 ;  /* 0xffffffff1a1a7807 */ /* 0x000fe40000800000 */
[----:B------:R-:W-:Y:S01]  /*4720*/  SEL R27, R27, 0xffffffff, P1 ;  /* 0xffffffff1b1b7807 */ /* 0x000fe20000800000 */
[----:B------:R-:W-:Y:S06]  /*4730*/  RET.REL.NODEC R8 `(_Z38differencial_evolution_kernel_maximizeP11ParticipantS0_P17curandStateXORWOWPPfmm) ;  /* 0xffffffb808307950 */ /* 0x000fec0003c3ffff */
        .type           $_Z38differencial_evolution_kernel_maximizeP11ParticipantS0_P17curandStateXORWOWPPfmm$__internal_trig_reduction_slowpathd,@function
        .size           $_Z38differencial_evolution_kernel_maximizeP11ParticipantS0_P17curandStateXORWOWPPfmm$__internal_trig_reduction_slowpathd,(.L_x_115 - $_Z38differencial_evolution_kernel_maximizeP11ParticipantS0_P17curandStateXORWOWPPfmm$__internal_trig_reduction_slowpathd)
$_Z38differencial_evolution_kernel_maximizeP11ParticipantS0_P17curandStateXORWOWPPfmm$__internal_trig_reduction_slowpathd:
[--C-:B------:R-:W-:Y:S01]  /*4740*/  SHF.R.U32.HI R0, RZ, 0x14, R21.reuse ;  /* 0x00000014ff007819 */ /* 0x100fe20000011615 */
[----:B------:R-:W-:Y:S02]  /*4750*/  IMAD.MOV.U32 R25, RZ, RZ, R2 ;  /* 0x000000ffff197224 */ /* 0x000fe400078e0002 */
[----:B------:R-:W-:Y:S01]  /*4760*/  IMAD.MOV.U32 R3, RZ, RZ, R21 ;  /* 0x000000ffff037224 */ /* 0x000fe200078e0015 */
[----:B------:R-:W-:Y:S01]  /*4770*/  LOP3.LUT R4, R0, 0x7ff, RZ, 0xc0, !PT ;  /* 0x000007ff00047812 */ /* 0x000fe200078ec0ff */
[----:B------:R-:W-:-:S03]  /*4780*/  IMAD.MOV.U32 R2, RZ, RZ, RZ ;  /* 0x000000ffff027224 */ /* 0x000fc600078e00ff */
[----:B------:R-:W-:-:S13]  /*4790*/  ISETP.NE.AND P0, PT, R4, 0x7ff, PT ;  /* 0x000007ff0400780c */ /* 0x000fda0003f05270 */
[----:B------:R-:W-:Y:S05]  /*47a0*/  @!P0 BRA `(.L_x_59) ;  /* 0x00000008004c8947 */ /* 0x000fea0003800000 */
[----:B------:R-:W-:Y:S01]  /*47b0*/  VIADD R2, R4, 0xfffffc00 ;  /* 0xfffffc0004027836 */ /* 0x000fe20000000000 */
[----:B------:R-:W-:Y:S01]  /*47c0*/  BSSY.RECONVERGENT B3, `(.L_x_60) ;  /* 0x0000030000037945 */ /* 0x000fe20003800200 */
[----:B------:R-:W-:Y:S01]  /*47d0*/  VIADD R9, R1, 0x8 ;  /* 0x0000000801097836 */ /* 0x000fe20000000000 */
[----:B------:R-:W-:Y:S02]  /*47e0*/  CS2R R22, SRZ ;  /* 0x0000000000167805 */ /* 0x000fe4000001ff00 */
[----:B------:R-:W-:Y:S02]  /*47f0*/  SHF.R.U32.HI R6, RZ, 0x6, R2 ;  /* 0x00000006ff067819 */ /* 0x000fe40000011602 */
[----:B------:R-:W-:Y:S02]  /*4800*/  ISETP.GE.U32.AND P0, PT, R2, 0x80, PT ;  /* 0x000000800200780c */ /* 0x000fe40003f06070 */
[C---:B------:R-:W-:Y:S02]  /*4810*/  IADD3 R7, PT, PT, -R6.reuse, 0x13, RZ ;  /* 0x0000001306077810 */ /* 0x040fe40007ffe1ff */
[----:B------:R-:W-:-:S02]  /*4820*/  IADD3 R27, PT, PT, -R6, 0xf, RZ ;  /* 0x0000000f061b7810 */ /* 0x000fc40007ffe1ff */
[----:B------:R-:W-:-:S04]  /*4830*/  SEL R7, R7, 0x12, P0 ;  /* 0x0000001207077807 */ /* 0x000fc80000000000 */
[----:B------:R-:W-:-:S13]  /*4840*/  ISETP.GE.AND P0, PT, R27, R7, PT ;  /* 0x000000071b00720c */ /* 0x000fda0003f06270 */
[----:B------:R-:W-:Y:S05]  /*4850*/  @P0 BRA `(.L_x_61) ;  /* 0x0000000000980947 */ /* 0x000fea0003800000 */
[----:B------:R-:W0:Y:S01]  /*4860*/  LDC.64 R4, c[0x0][0x358] ;  /* 0x0000d600ff047b82 */ /* 0x000e220000000a00 */
[C---:B------:R-:W-:Y:S01]  /*4870*/  SHF.L.U64.HI R31, R25.reuse, 0xb, R3 ;  /* 0x0000000b191f7819 */ /* 0x040fe20000010203 */
[----:B------:R-:W-:Y:S01]  /*4880*/  BSSY.RECONVERGENT B4, `(.L_x_62) ;  /* 0x0000022000047945 */ /* 0x000fe20003800200 */
[----:B------:R-:W-:Y:S01]  /*4890*/  IMAD.SHL.U32 R25, R25, 0x800, RZ ;  /* 0x0000080019197824 */ /* 0x000fe200078e00ff */
[----:B------:R-:W-:Y:S01]  /*48a0*/  IADD3 R24, PT, PT, RZ, -R6, -R7 ;  /* 0x80000006ff187210 */ /* 0x000fe20007ffe807 */
[----:B------:R-:W-:Y:S01]  /*48b0*/  IMAD.MOV.U32 R26, RZ, RZ, RZ ;  /* 0x000000ffff1a7224 */ /* 0x000fe200078e00ff */
[----:B------:R-:W-:Y:S02]  /*48c0*/  CS2R R22, SRZ ;  /* 0x0000000000167805 */ /* 0x000fe4000001ff00 */
[----:B------:R-:W-:-:S07]  /*48d0*/  LOP3.LUT R31, R31, 0x80000000, RZ, 0xfc, !PT ;  /* 0x800000001f1f7812 */ /* 0x000fce00078efcff */
.L_x_63:
[----:B------:R-:W1:Y:S01]  /*48e0*/  LDC.64 R2, c[0x4][0x1a0] ;  /* 0x01006800ff027b82 */ /* 0x000e620000000a00 */
[----:B0-----:R-:W-:Y:S02]  /*48f0*/  R2UR UR4, R4 ;  /* 0x00000000040472ca */ /* 0x001fe400000e0000 */
[----:B------:R-:W-:Y:S01]  /*4900*/  R2UR UR5, R5 ;  /* 0x00000000050572ca */ /* 0x000fe200000e0000 */
[----:B-1----:R-:W-:-:S12]  /*4910*/  IMAD.WIDE R2, R27, 0x8, R2 ;  /* 0x000000081b027825 */ /* 0x002fd800078e0202 */
[----:B------:R-:W2:Y:S01]  /*4920*/  LDG.E.64.CONSTANT R2, desc[UR4][R2.64] ;  /* 0x0000000402027981 */ /* 0x000ea2000c1e9b00 */
[----:B------:R-:W-:Y:S02]  /*4930*/  VIADD R24, R24, 0x1 ;  /* 0x0000000118187836 */ /* 0x000fe40000000000 */
[----:B------:R-:W-:Y:S02]  /*4940*/  VIADD R27, R27, 0x1 ;  /* 0x000000011b1b7836 */ /* 0x000fe40000000000 */
[----:B--2---:R-:W-:-:S04]  /*4950*/  IMAD.WIDE.U32 R22, P2, R2, R25, R22 ;  /* 0x0000001902167225 */ /* 0x004fc80007840016 */
[----:B------:R-:W-:Y:S02]  /*4960*/  IMAD R35, R2, R31, RZ ;  /* 0x0000001f02237224 */ /* 0x000fe400078e02ff */
[CC--:B------:R-:W-:Y:S02]  /*4970*/  IMAD R30, R3.reuse, R25.reuse, RZ ;  /* 0x00000019031e7224 */ /* 0x0c0fe400078e02ff */
[----:B------:R-:W-:Y:S01]  /*4980*/  IMAD.HI.U32 R37, R3, R25, RZ ;  /* 0x0000001903257227 */ /* 0x000fe200078e00ff */
[----:B------:R-:W-:-:S03]  /*4990*/  IADD3 R23, P0, PT, R35, R23, RZ ;  /* 0x0000001723177210 */ /* 0x000fc60007f1e0ff */
[----:B------:R-:W-:Y:S01]  /*49a0*/  IMAD R35, R26, 0x8, R9 ;  /* 0x000000081a237824 */ /* 0x000fe200078e0209 */
[----:B------:R-:W-:Y:S01]  /*49b0*/  IADD3 R23, P1, PT, R30, R23, RZ ;  /* 0x000000171e177210 */ /* 0x000fe20007f3e0ff */
[----:B------:R-:W-:-:S04]  /*49c0*/  IMAD.HI.U32 R30, R2, R31, RZ ;  /* 0x0000001f021e7227 */ /* 0x000fc800078e00ff */
[----:B------:R-:W-:Y:S01]  /*49d0*/  IMAD.X R2, RZ, RZ, R30, P2 ;  /* 0x000000ffff027224 */ /* 0x000fe200010e061e */
[----:B------:R0:W-:Y:S01]  /*49e0*/  STL.64 [R35], R22 ;  /* 0x0000001623007387 */ /* 0x0001e20000100a00 */
[----:B------:R-:W-:-:S03]  /*49f0*/  IMAD.HI.U32 R30, R3, R31, RZ ;  /* 0x0000001f031e7227 */ /* 0x000fc600078e00ff */
[----:B------:R-:W-:Y:S01]  /*4a00*/  IADD3.X R2, P0, PT, R37, R2, RZ, P0, !PT ;  /* 0x0000000225027210 */ /* 0x000fe2000071e4ff */
[----:B------:R-:W-:Y:S02]  /*4a10*/  IMAD R3, R3, R31, RZ ;  /* 0x0000001f03037224 */ /* 0x000fe400078e02ff */
[----:B------:R-:W-:-:S03]  /*4a20*/  VIADD R26, R26, 0x1 ;  /* 0x000000011a1a7836 */ /* 0x000fc60000000000 */
[----:B------:R-:W-:Y:S01]  /*4a30*/  IADD3.X R3, P1, PT, R3, R2, RZ, P1, !PT ;  /* 0x0000000203037210 */ /* 0x000fe20000f3e4ff */
[----:B------:R-:W-:Y:S01]  /*4a40*/  IMAD.X R2, RZ, RZ, R30, P0 ;  /* 0x000000ffff027224 */ /* 0x000fe200000e061e */
[----:B------:R-:W-:-:S03]  /*4a50*/  ISETP.NE.AND P0, PT, R24, -0xf, PT ;  /* 0xfffffff11800780c */ /* 0x000fc60003f05270 */
[----:B------:R-:W-:Y:S02]  /*4a60*/  IMAD.X R2, RZ, RZ, R2, P1 ;  /* 0x000000ffff027224 */ /* 0x000fe400008e0602 */
[----:B0-----:R-:W-:Y:S02]  /*4a70*/  IMAD.MOV.U32 R22, RZ, RZ, R3 ;  /* 0x000000ffff167224 */ /* 0x001fe400078e0003 */
[----:B------:R-:W-:-:S06]  /*4a80*/  IMAD.MOV.U32 R23, RZ, RZ, R2 ;  /* 0x000000ffff177224 */ /* 0x000fcc00078e0002 */
[----:B------:R-:W-:Y:S05]  /*4a90*/  @P0 BRA `(.L_x_63) ;  /* 0xfffffffc00900947 */ /* 0x000fea000383ffff */
[----:B------:R-:W-:Y:S05]  /*4aa0*/  BSYNC.RECONVERGENT B4 ;  /* 0x0000000000047941 */ /* 0x000fea0003800200 */
.L_x_62:
[----:B------:R-:W-:-:S07]  /*4ab0*/  IMAD.MOV.U32 R27, RZ, RZ, R7 ;  /* 0x000000ffff1b7224 */ /* 0x000fce00078e0007 */
.L_x_61:
[----:B------:R-:W-:Y:S05]  /*4ac0*/  BSYNC.RECONVERGENT B3 ;  /* 0x0000000000037941 */ /* 0x000fea0003800200 */
.L_x_60:
[----:B------:R-:W-:Y:S01]  /*4ad0*/  LOP3.LUT P0, R35, R0, 0x3f, RZ, 0xc0, !PT ;  /* 0x0000003f00237812 */ /* 0x000fe2000780c0ff */
[----:B------:R-:W-:-:S04]  /*4ae0*/  IMAD.IADD R6, R6, 0x1, R27 ;  /* 0x0000000106067824 */ /* 0x000fc800078e021b */
[----:B------:R-:W-:-:S05]  /*4af0*/  IMAD.U32 R37, R6, 0x8, R9 ;  /* 0x0000000806257824 */ /* 0x000fca00078e0009 */
[----:B------:R0:W-:Y:S04]  /*4b00*/  STL.64 [R37+-0x78], R22 ;  /* 0xffff881625007387 */ /* 0x0001e80000100a00 */
[----:B------:R-:W2:Y:S04]  /*4b10*/  @P0 LDL.64 R24, [R1+0x10] ;  /* 0x0000100001180983 */ /* 0x000ea80000100a00 */
[----:B------:R-:W3:Y:S04]  /*4b20*/  LDL.64 R4, [R1+0x18] ;  /* 0x0000180001047983 */ /* 0x000ee80000100a00 */
[----:B------:R-:W4:Y:S01]  /*4b30*/  LDL.64 R2, [R1+0x20] ;  /* 0x0000200001027983 */ /* 0x000f220000100a00 */
[----:B------:R-:W-:Y:S01]  /*4b40*/  @P0 LOP3.LUT R0, R35, 0x3f, RZ, 0x3c, !PT ;  /* 0x0000003f23000812 */ /* 0x000fe200078e3cff */
[----:B------:R-:W-:Y:S01]  /*4b50*/  BSSY.RECONVERGENT B3, `(.L_x_64) ;  /* 0x0000034000037945 */ /* 0x000fe20003800200 */
[----:B--2---:R-:W-:-:S02]  /*4b60*/  @P0 SHF.R.U64 R7, R24, 0x1, R25 ;  /* 0x0000000118070819 */ /* 0x004fc40000001219 */
[----:B------:R-:W-:Y:S02]  /*4b70*/  @P0 SHF.R.U32.HI R9, RZ, 0x1, R25 ;  /* 0x00000001ff090819 */ /* 0x000fe40000011619 */
[--C-:B---3--:R-:W-:Y:S02]  /*4b80*/  @P0 SHF.R.U32.HI R31, RZ, 0x1, R5.reuse ;  /* 0x00000001ff1f0819 */ /* 0x108fe40000011605 */
[C---:B------:R-:W-:Y:S02]  /*4b90*/  @P0 SHF.R.U64 R27, R4.reuse, 0x1, R5 ;  /* 0x00000001041b0819 */ /* 0x040fe40000001205 */
[CC--:B------:R-:W-:Y:S02]  /*4ba0*/  @P0 SHF.L.U32 R25, R4.reuse, R35.reuse, RZ ;  /* 0x0000002304190219 */ /* 0x0c0fe400000006ff */
[----:B------:R-:W-:Y:S02]  /*4bb0*/  @P0 SHF.R.U64 R6, R7, R0, R9 ;  /* 0x0000000007060219 */ /* 0x000fe40000001209 */
[----:B------:R-:W-:-:S02]  /*4bc0*/  @P0 SHF.L.U64.HI R24, R4, R35, R5 ;  /* 0x0000002304180219 */ /* 0x000fc40000010205 */
[-C--:B------:R-:W-:Y:S02]  /*4bd0*/  @P0 SHF.R.U32.HI R7, RZ, R0.reuse, R9 ;  /* 0x00000000ff070219 */ /* 0x080fe40000011609 */
[----:B----4-:R-:W-:Y:S02]  /*4be0*/  @P0 SHF.L.U32 R9, R2, R35, RZ ;  /* 0x0000002302090219 */ /* 0x010fe400000006ff */
[----:B0-----:R-:W-:Y:S02]  /*4bf0*/  @P0 SHF.R.U64 R22, R27, R0, R31 ;  /* 0x000000001b160219 */ /* 0x001fe4000000121f */
[----:B------:R-:W-:Y:S02]  /*4c00*/  @P0 LOP3.LUT R4, R25, R6, RZ, 0xfc, !PT ;  /* 0x0000000619040212 */ /* 0x000fe400078efcff */
[----:B------:R-:W-:Y:S02]  /*4c10*/  @P0 LOP3.LUT R5, R24, R7, RZ, 0xfc, !PT ;  /* 0x0000000718050212 */ /* 0x000fe400078efcff */
[----:B------:R-:W-:-:S02]  /*4c20*/  @P0 SHF.L.U64.HI R35, R2, R35, R3 ;  /* 0x0000002302230219 */ /* 0x000fc40000010203 */
[----:B------:R-:W-:Y:S01]  /*4c30*/  @P0 LOP3.LUT R2, R9, R22, RZ, 0xfc, !PT ;  /* 0x0000001609020212 */ /* 0x000fe200078efcff */
[C---:B------:R-:W-:Y:S01]  /*4c40*/  IMAD.SHL.U32 R9, R4.reuse, 0x4, RZ ;  /* 0x0000000404097824 */ /* 0x040fe200078e00ff */
[----:B------:R-:W-:Y:S02]  /*4c50*/  @P0 SHF.R.U32.HI R0, RZ, R0, R31 ;  /* 0x00000000ff000219 */ /* 0x000fe4000001161f */
[----:B------:R-:W-:Y:S02]  /*4c60*/  SHF.L.U64.HI R23, R4, 0x2, R5 ;  /* 0x0000000204177819 */ /* 0x000fe40000010205 */
[----:B------:R-:W-:Y:S02]  /*4c70*/  @P0 LOP3.LUT R3, R35, R0, RZ, 0xfc, !PT ;  /* 0x0000000023030212 */ /* 0x000fe400078efcff */
[----:B------:R-:W-:Y:S02]  /*4c80*/  SHF.L.W.U32.HI R5, R5, 0x2, R2 ;  /* 0x0000000205057819 */ /* 0x000fe40000010e02 */
[----:B------:R-:W-:-:S02]  /*4c90*/  IADD3 RZ, P0, PT, RZ, -R9, RZ ;  /* 0x80000009ffff7210 */ /* 0x000fc40007f1e0ff */
[----:B------:R-:W-:Y:S02]  /*4ca0*/  LOP3.LUT R0, RZ, R23, RZ, 0x33, !PT ;  /* 0x00000017ff007212 */ /* 0x000fe400078e33ff */
[----:B------:R-:W-:Y:S02]  /*4cb0*/  SHF.L.W.U32.HI R2, R2, 0x2, R3 ;  /* 0x0000000202027819 */ /* 0x000fe40000010e03 */
[----:B------:R-:W-:Y:S02]  /*4cc0*/  LOP3.LUT R6, RZ, R5, RZ, 0x33, !PT ;  /* 0x00000005ff067212 */ /* 0x000fe400078e33ff */
[----:B------:R-:W-:Y:S02]  /*4cd0*/  IADD3.X R4, P0, PT, RZ, R0, RZ, P0, !PT ;  /* 0x00000000ff047210 */ /* 0x000fe4000071e4ff */
[----:B------:R-:W-:Y:S02]  /*4ce0*/  LOP3.LUT R7, RZ, R2, RZ, 0x33, !PT ;  /* 0x00000002ff077212 */ /* 0x000fe400078e33ff */
[----:B------:R-:W-:-:S02]  /*4cf0*/  IADD3.X R0, P1, PT, RZ, R6, RZ, P0, !PT ;  /* 0x00000006ff007210 */ /* 0x000fc4000073e4ff */
[----:B------:R-:W-:-:S03]  /*4d00*/  ISETP.GT.U32.AND P2, PT, R5, -0x1, PT ;  /* 0xffffffff0500780c */ /* 0x000fc60003f44070 */
[----:B------:R-:W-:Y:S01]  /*4d10*/  IMAD.X R7, RZ, RZ, R7, P1 ;  /* 0x000000ffff077224 */ /* 0x000fe200008e0607 */
[----:B------:R-:W-:-:S04]  /*4d20*/  ISETP.GT.AND.EX P0, PT, R2, -0x1, PT, P2 ;  /* 0xffffffff0200780c */ /* 0x000fc80003f04320 */
[----:B------:R-:W-:Y:S02]  /*4d30*/  SEL R6, R2, R7, P0 ;  /* 0x0000000702067207 */ /* 0x000fe40000000000 */
[----:B------:R-:W-:Y:S02]  /*4d40*/  SEL R25, R5, R0, P0 ;  /* 0x0000000005197207 */ /* 0x000fe40000000000 */
[----:B------:R-:W-:Y:S02]  /*4d50*/  ISETP.NE.U32.AND P1, PT, R6, RZ, PT ;  /* 0x000000ff0600720c */ /* 0x000fe40003f25070 */
[----:B------:R-:W-:Y:S02]  /*4d60*/  SEL R4, R23, R4, P0 ;  /* 0x0000000417047207 */ /* 0x000fe40000000000 */
[----:B------:R-:W-:Y:S01]  /*4d70*/  SEL R5, R25, R6, !P1 ;  /* 0x0000000619057207 */ /* 0x000fe20004800000 */
[----:B------:R-:W-:-:S05]  /*4d80*/  @!P0 IMAD.MOV R9, RZ, RZ, -R9 ;  /* 0x000000ffff098224 */ /* 0x000fca00078e0a09 */
[----:B------:R-:W0:Y:S02]  /*4d90*/  FLO.U32 R5, R5 ;  /* 0x0000000500057300 */ /* 0x000e2400000e0000 */
[C---:B0-----:R-:W-:Y:S02]  /*4da0*/  IADD3 R7, PT, PT, -R5.reuse, 0x1f, RZ ;  /* 0x0000001f05077810 */ /* 0x041fe40007ffe1ff */
[----:B------:R-:W-:-:S03]  /*4db0*/  IADD3 R0, PT, PT, -R5, 0x3f, RZ ;  /* 0x0000003f05007810 */ /* 0x000fc60007ffe1ff */
[----:B------:R-:W-:-:S05]  /*4dc0*/  @P1 IMAD.MOV R0, RZ, RZ, R7 ;  /* 0x000000ffff001224 */ /* 0x000fca00078e0207 */
[----:B------:R-:W-:-:S13]  /*4dd0*/  ISETP.NE.AND P1, PT, R0, RZ, PT ;  /* 0x000000ff0000720c */ /* 0x000fda0003f25270 */
[----:B------:R-:W-:Y:S05]  /*4de0*/  @!P1 BRA `(.L_x_65) ;  /* 0x0000000000289947 */ /* 0x000fea0003800000 */
[--C-:B------:R-:W-:Y:S02]  /*4df0*/  SHF.R.U64 R7, R9, 0x1, R4.reuse ;  /* 0x0000000109077819 */ /* 0x100fe40000001204 */
[C---:B------:R-:W-:Y:S02]  /*4e00*/  LOP3.LUT R5, R0.reuse, 0x3f, RZ, 0xc0, !PT ;  /* 0x0000003f00057812 */ /* 0x040fe400078ec0ff */
[----:B------:R-:W-:Y:S02]  /*4e10*/  SHF.R.U32.HI R9, RZ, 0x1, R4 ;  /* 0x00000001ff097819 */ /* 0x000fe40000011604 */
[----:B------:R-:W-:Y:S02]  /*4e20*/  LOP3.LUT R4, R0, 0x3f, RZ, 0xc, !PT ;  /* 0x0000003f00047812 */ /* 0x000fe400078e0cff */
[CC--:B------:R-:W-:Y:S02]  /*4e30*/  SHF.L.U64.HI R23, R25.reuse, R5.reuse, R6 ;  /* 0x0000000519177219 */ /* 0x0c0fe40000010206 */
[----:B------:R-:W-:-:S02]  /*4e40*/  SHF.L.U32 R6, R25, R5, RZ ;  /* 0x0000000519067219 */ /* 0x000fc400000006ff */
[-CC-:B------:R-:W-:Y:S02]  /*4e50*/  SHF.R.U64 R5, R7, R4.reuse, R9.reuse ;  /* 0x0000000407057219 */ /* 0x180fe40000001209 */
[----:B------:R-:W-:Y:S02]  /*4e60*/  SHF.R.U32.HI R4, RZ, R4, R9 ;  /* 0x00000004ff047219 */ /* 0x000fe40000011609 */
[----:B------:R-:W-:Y:S02]  /*4e70*/  LOP3.LUT R25, R6, R5, RZ, 0xfc, !PT ;  /* 0x0000000506197212 */ /* 0x000fe400078efcff */
[----:B------:R-:W-:-:S07]  /*4e80*/  LOP3.LUT R6, R23, R4, RZ, 0xfc, !PT ;  /* 0x0000000417067212 */ /* 0x000fce00078efcff */
.L_x_65:
[----:B------:R-:W-:Y:S05]  /*4e90*/  BSYNC.RECONVERGENT B3 ;  /* 0x0000000000037941 */ /* 0x000fea0003800200 */
.L_x_64:
[----:B------:R-:W-:-:S04]  /*4ea0*/  IMAD.WIDE.U32 R22, R25, 0x2168c235, RZ ;  /* 0x2168c23519167825 */ /* 0x000fc800078e00ff */
[----:B------:R-:W-:Y:S01]  /*4eb0*/  IMAD.MOV.U32 R4, RZ, RZ, R23 ;  /* 0x000000ffff047224 */ /* 0x000fe200078e0017 */
[----:B------:R-:W-:Y:S01]  /*4ec0*/  IADD3 RZ, P1, PT, R22, R22, RZ ;  /* 0x0000001616ff7210 */ /* 0x000fe20007f3e0ff */
[----:B------:R-:W-:Y:S02]  /*4ed0*/  IMAD.MOV.U32 R5, RZ, RZ, RZ ;  /* 0x000000ffff057224 */ /* 0x000fe400078e00ff */
[----:B------:R-:W-:-:S04]  /*4ee0*/  IMAD.HI.U32 R7, R6, -0x36f0255e, RZ ;  /* 0xc90fdaa206077827 */ /* 0x000fc800078e00ff */
[----:B------:R-:W-:-:S04]  /*4ef0*/  IMAD.WIDE.U32 R4, R25, -0x36f0255e, R4 ;  /* 0xc90fdaa219047825 */ /* 0x000fc800078e0004 */
[C---:B------:R-:W-:Y:S02]  /*4f00*/  IMAD R9, R6.reuse, -0x36f0255e, RZ ;  /* 0xc90fdaa206097824 */ /* 0x040fe400078e02ff */
[----:B------:R-:W-:-:S04]  /*4f10*/  IMAD.WIDE.U32 R4, P2, R6, 0x2168c235, R4 ;  /* 0x2168c23506047825 */ /* 0x000fc80007840004 */
[----:B------:R-:W-:Y:S01]  /*4f20*/  IMAD.X R6, RZ, RZ, R7, P2 ;  /* 0x000000ffff067224 */ /* 0x000fe200010e0607 */
[----:B------:R-:W-:Y:S02]  /*4f30*/  IADD3 R5, P2, PT, R9, R5, RZ ;  /* 0x0000000509057210 */ /* 0x000fe40007f5e0ff */
[----:B------:R-:W-:Y:S02]  /*4f40*/  IADD3.X RZ, P1, PT, R4, R4, RZ, P1, !PT ;  /* 0x0000000404ff7210 */ /* 0x000fe40000f3e4ff */
[C---:B------:R-:W-:Y:S01]  /*4f50*/  ISETP.GT.U32.AND P3, PT, R5.reuse, RZ, PT ;  /* 0x000000ff0500720c */ /* 0x040fe20003f64070 */
[----:B------:R-:W-:Y:S01]  /*4f60*/  IMAD.X R6, RZ, RZ, R6, P2 ;  /* 0x000000ffff067224 */ /* 0x000fe200010e0606 */
[----:B------:R-:W-:-:S04]  /*4f70*/  IADD3.X R4, P2, PT, R5, R5, RZ, P1, !PT ;  /* 0x0000000505047210 */ /* 0x000fc80000f5e4ff */
[C---:B------:R-:W-:Y:S01]  /*4f80*/  ISETP.GT.AND.EX P1, PT, R6.reuse, RZ, PT, P3 ;  /* 0x000000ff0600720c */ /* 0x040fe20003f24330 */
[----:B------:R-:W-:-:S03]  /*4f90*/  IMAD.X R7, R6, 0x1, R6, P2 ;  /* 0x0000000106077824 */ /* 0x000fc600010e0606 */
[----:B------:R-:W-:Y:S02]  /*4fa0*/  SEL R4, R4, R5, P1 ;  /* 0x0000000504047207 */ /* 0x000fe40000800000 */
[----:B------:R-:W-:Y:S02]  /*4fb0*/  SEL R5, R7, R6, P1 ;  /* 0x0000000607057207 */ /* 0x000fe40000800000 */
[----:B------:R-:W-:Y:S02]  /*4fc0*/  IADD3 R4, P2, PT, R4, 0x1, RZ ;  /* 0x0000000104047810 */ /* 0x000fe40007f5e0ff */
[----:B------:R-:W-:Y:S02]  /*4fd0*/  SEL R7, RZ, 0xffffffff, !P1 ;  /* 0xffffffffff077807 */ /* 0x000fe40004800000 */
[----:B------:R-:W-:Y:S01]  /*4fe0*/  LOP3.LUT P1, R21, R21, 0x80000000, RZ, 0xc0, !PT ;  /* 0x8000000015157812 */ /* 0x000fe2000782c0ff */
[----:B------:R-:W-:Y:S02]  /*4ff0*/  IMAD.X R5, RZ, RZ, R5, P2 ;  /* 0x000000ffff057224 */ /* 0x000fe400010e0605 */
[----:B------:R-:W-:Y:S01]  /*5000*/  IMAD.IADD R0, R7, 0x1, -R0 ;  /* 0x0000000107007824 */ /* 0x000fe200078e0a00 */
[----:B------:R-:W-:-:S02]  /*5010*/  SHF.R.U32.HI R7, RZ, 0x1e, R3 ;  /* 0x0000001eff077819 */ /* 0x000fc40000011603 */
[----:B------:R-:W-:Y:S01]  /*5020*/  SHF.R.U64 R4, R4, 0xa, R5 ;  /* 0x0000000a04047819 */ /* 0x000fe20000001205 */
[----:B------:R-:W-:Y:S01]  /*5030*/  IMAD.SHL.U32 R0, R0, 0x100000, RZ ;  /* 0x0010000000007824 */ /* 0x000fe200078e00ff */
[----:B------:R-:W-:Y:S02]  /*5040*/  LEA.HI R2, R2, R7, RZ, 0x1 ;  /* 0x0000000702027211 */ /* 0x000fe400078f08ff */
[----:B------:R-:W-:Y:S02]  /*5050*/  IADD3 R4, P2, PT, R4, 0x1, RZ ;  /* 0x0000000104047810 */ /* 0x000fe40007f5e0ff */
[----:B------:R-:W-:Y:S01]  /*5060*/  @!P0 LOP3.LUT R21, R21, 0x80000000, RZ, 0x3c, !PT ;  /* 0x8000000015158812 */ /* 0x000fe200078e3cff */
[----:B------:R-:W-:Y:S01]  /*5070*/  @P1 IMAD.MOV R2, RZ, RZ, -R2 ;  /* 0x000000ffff021224 */ /* 0x000fe200078e0a02 */
[----:B------:R-:W-:-:S04]  /*5080*/  LEA.HI.X R5, R5, RZ, RZ, 0x16, P2 ;  /* 0x000000ff05057211 */ /* 0x000fc800010fb4ff */
[--C-:B------:R-:W-:Y:S02]  /*5090*/  SHF.R.U64 R4, R4, 0x1, R5.reuse ;  /* 0x0000000104047819 */ /* 0x100fe40000001205 */
[----:B------:R-:W-:Y:S02]  /*50a0*/  SHF.R.U32.HI R3, RZ, 0x1, R5 ;  /* 0x00000001ff037819 */ /* 0x000fe40000011605 */
[----:B------:R-:W-:-:S04]  /*50b0*/  IADD3 R25, P2, P3, RZ, RZ, R4 ;  /* 0x000000ffff197210 */ /* 0x000fc80007b5e004 */
[----:B------:R-:W-:-:S04]  /*50c0*/  IADD3.X R0, PT, PT, R0, 0x3fe00000, R3, P2, P3 ;  /* 0x3fe0000000007810 */ /* 0x000fc800017e6403 */
[----:B------:R-:W-:-:S07]  /*50d0*/  LOP3.LUT R3, R0, R21, RZ, 0xfc, !PT ;  /* 0x0000001500037212 */ /* 0x000fce00078efcff */
.L_x_59:
[----:B------:R-:W-:Y:S02]  /*50e0*/  IMAD.MOV.U32 R21, RZ, RZ, 0x0 ;  /* 0x00000000ff157424 */ /* 0x000fe400078e00ff */
[----:B------:R-:W-:Y:S02]  /*50f0*/  IMAD.MOV.U32 R0, RZ, RZ, R2 ;  /* 0x000000ffff007224 */ /* 0x000fe400078e0002 */
[----:B------:R-:W-:Y:S01]  /*5100*/  IMAD.MOV.U32 R2, RZ, RZ, R25 ;  /* 0x000000ffff027224 */ /* 0x000fe200078e0019 */
[----:B------:R-:W-:Y:S06]  /*5110*/  RET.REL.NODEC R20 `(_Z38differencial_evolution_kernel_maximizeP11ParticipantS0_P17curandStateXORWOWPPfmm) ;  /* 0xffffffac14b87950 */ /* 0x000fec0003c3ffff */
.L_x_66:
        /* <DEDUP_REMOVED lines=14> */
.L_x_115:


//--------------------- .text._Z28init_first_population_kernelP11ParticipantS0_mmP17curandStateXORWOWff --------------------------
	.section	.text._Z28init_first_population_kernelP11ParticipantS0_mmP17curandStateXORWOWff,"ax",@progbits
	.align	128
        .global         _Z28init_first_population_kernelP11ParticipantS0_mmP17curandStateXORWOWff
        .type           _Z28init_first_population_kernelP11ParticipantS0_mmP17curandStateXORWOWff,@function
        .size           _Z28init_first_population_kernelP11ParticipantS0_mmP17curandStateXORWOWff,(.L_x_117 - _Z28init_first_population_kernelP11ParticipantS0_mmP17curandStateXORWOWff)
        .other          _Z28init_first_population_kernelP11ParticipantS0_mmP17curandStateXORWOWff,@"STO_CUDA_ENTRY STV_DEFAULT"
_Z28init_first_population_kernelP11ParticipantS0_mmP17curandStateXORWOWff:
.text._Z28init_first_population_kernelP11ParticipantS0_mmP17curandStateXORWOWff:
[----:B------:R-:W0:Y:S01]  /*0000*/  LDC R1, c[0x0][0x37c] ;  /* 0x0000df00ff017b82 */ /* 0x000e220000000800 */
[----:B------:R-:W1:Y:S01]  /*0010*/  S2R R5, SR_TID.X ;  /* 0x0000000000057919 */ /* 0x000e620000002100 */
[----:B------:R-:W1:Y:S01]  /*0020*/  LDCU UR4, c[0x0][0x360] ;  /* 0x00006c00ff0477ac */ /* 0x000e620008000800 */
[----:B0-----:R-:W-:Y:S01]  /*0030*/  VIADD R1, R1, 0xffffffd8 ;  /* 0xffffffd801017836 */ /* 0x001fe20000000000 */
[----:B------:R-:W1:Y:S01]  /*0040*/  S2R R0, SR_CTAID.X ;  /* 0x0000000000007919 */ /* 0x000e620000002500 */
[----:B------:R-:W0:Y:S01]  /*0050*/  LDCU.64 UR6, c[0x0][0x390] ;  /* 0x00007200ff0677ac */ /* 0x000e220008000a00 */
[----:B-1----:R-:W-:-:S05]  /*0060*/  IMAD R5, R0, UR4, R5 ;  /* 0x0000000400057c24 */ /* 0x002fca000f8e0205 */
[----:B0-----:R-:W-:-:S04]  /*0070*/  ISETP.GE.U32.AND P0, PT, R5, UR6, PT ;  /* 0x0000000605007c0c */ /* 0x001fc8000bf06070 */
[----:B------:R-:W-:-:S13]  /*0080*/  ISETP.GE.U32.AND.EX P0, PT, RZ, UR7, PT, P0 ;  /* 0x00000007ff007c0c */ /* 0x000fda000bf06100 */
[----:B------:R-:W-:Y:S05]  /*0090*/  @P0 EXIT ;  /* 0x000000000000094d */ /* 0x000fea0003800000 */
[----:B------:R-:W0:Y:S01]  /*00a0*/  LDC.64 R8, c[0x0][0x3a0] ;  /* 0x0000e800ff087b82 */ /* 0x000e220000000a00 */
[----:B------:R-:W1:Y:S01]  /*00b0*/  LDCU.64 UR10, c[0x0][0x358] ;  /* 0x00006b00ff0a77ac */ /* 0x000e620008000a00 */
[----:B------:R-:W-:Y:S01]  /*00c0*/  UMOV UR4, URZ ;  /* 0x000000ff00047c82 */ /* 0x000fe20008000000 */
[----:B------:R-:W2:Y:S01]  /*00d0*/  LDCU.64 UR8, c[0x0][0x398] ;  /* 0x00007300ff0877ac */ /* 0x000ea20008000a00 */
[----:B0-----:R-:W-:-:S04]  /*00e0*/  IMAD.WIDE.U32 R8, R5, 0x30, R8 ;  /* 0x0000003005087825 */ /* 0x001fc800078e0008 */
[----:B------:R-:W-:Y:S01]  /*00f0*/  VIADD R9, R9, UR4 ;  /* 0x0000000409097c36 */ /* 0x000fe20008000000 */
[----:B------:R-:W0:Y:S04]  /*0100*/  LDCU.128 UR4, c[0x0][0x380] ;  /* 0x00007000ff0477ac */ /* 0x000e280008000c00 */
[----:B-1----:R1:W5:Y:S04]  /*0110*/  LDG.E R21, desc[UR10][R8.64+0x20] ;  /* 0x0000200a08157981 */ /* 0x002368000c1e1900 */
[----:B------:R1:W5:Y:S04]  /*0120*/  LDG.E.64 R10, desc[UR10][R8.64+0x28] ;  /* 0x0000280a080a7981 */ /* 0x000368000c1e1b00 */
[----:B------:R1:W5:Y:S04]  /*0130*/  LDG.E.64 R2, desc[UR10][R8.64] ;  /* 0x0000000a08027981 */ /* 0x000368000c1e1b00 */
[----:B------:R1:W5:Y:S04]  /*0140*/  LDG.E.64 R12, desc[UR10][R8.64+0x8] ;  /* 0x0000080a080c7981 */ /* 0x000368000c1e1b00 */
[----:B------:R1:W5:Y:S04]  /*0150*/  LDG.E.64 R14, desc[UR10][R8.64+0x10] ;  /* 0x0000100a080e7981 */ /* 0x000368000c1e1b00 */
[----:B------:R1:W5:Y:S01]  /*0160*/  LDG.E.64 R16, desc[UR10][R8.64+0x18] ;  /* 0x0000180a08107981 */ /* 0x000362000c1e1b00 */
[----:B--2---:R-:W-:Y:S01]  /*0170*/  UISETP.NE.U32.AND UP0, UPT, UR8, URZ, UPT ;  /* 0x000000ff0800728c */ /* 0x004fe2000bf05070 */
[----:B------:R-:W-:Y:S01]  /*0180*/  IMAD.SHL.U32 R4, R5, 0x10, RZ ;  /* 0x0000001005047824 */ /* 0x000fe200078e00ff */
[----:B------:R-:W-:-:S02]  /*0190*/  SHF.R.U32.HI R5, RZ, 0x1c, R5 ;  /* 0x0000001cff057819 */ /* 0x000fc40000011605 */
[----:B------:R-:W-:Y:S02]  /*01a0*/  UISETP.NE.AND.EX UP0, UPT, UR9, URZ, UPT, UP0 ;  /* 0x000000ff0900728c */ /* 0x000fe4000bf05300 */
[C---:B0-----:R-:W-:Y:S02]  /*01b0*/  IADD3 R6, P0, PT, R4.reuse, UR4, RZ ;  /* 0x0000000404067c10 */ /* 0x041fe4000ff1e0ff */
[----:B------:R-:W-:Y:S02]  /*01c0*/  IADD3 R4, P1, PT, R4, UR6, RZ ;  /* 0x0000000604047c10 */ /* 0x000fe4000ff3e0ff */
[C---:B------:R-:W-:Y:S02]  /*01d0*/  IADD3.X R7, PT, PT, R5.reuse, UR5, RZ, P0, !PT ;  /* 0x0000000505077c10 */ /* 0x040fe400087fe4ff */
[----:B------:R-:W-:Y:S01]  /*01e0*/  IADD3.X R5, PT, PT, R5, UR7, RZ, P1, !PT ;  /* 0x0000000705057c10 */ /* 0x000fe20008ffe4ff */
[----:B-1----:R-:W-:Y:S08]  /*01f0*/  BRA.U !UP0, `(.L_x_67) ;  /* 0x0000001508987547 */ /* 0x002ff0000b800000 */
[----:B------:R-:W0:Y:S01]  /*0200*/  LDC.64 R18, c[0x0][0x3a8] ;  /* 0x0000ea00ff127b82 */ /* 0x000e220000000a00 */
[----:B------:R-:W-:Y:S01]  /*0210*/  UISETP.GE.U32.AND UP2, UPT, UR8, 0x8, UPT ;  /* 0x000000080800788c */ /* 0x000fe2000bf46070 */
[----:B-----5:R-:W-:Y:S01]  /*0220*/  IMAD.MOV.U32 R23, RZ, RZ, R15 ;  /* 0x000000ffff177224 */ /* 0x020fe200078e000f */
[----:B------:R-:W-:Y:S02]  /*0230*/  ULOP3.LUT UR14, UR8, 0x7, URZ, 0xc0, !UPT ;  /* 0x00000007080e7892 */ /* 0x000fe4000f8ec0ff */
[----:B------:R-:W-:Y:S02]  /*0240*/  UISETP.GE.U32.AND.EX UP2, UPT, UR9, URZ, UPT, UP2 ;  /* 0x000000ff0900728c */ /* 0x000fe4000bf46120 */
[----:B------:R-:W-:Y:S01]  /*0250*/  UISETP.NE.U32.AND UP1, UPT, UR14, URZ, UPT ;  /* 0x000000ff0e00728c */ /* 0x000fe2000bf25070 */
[----:B------:R-:W-:Y:S01]  /*0260*/  UMOV UR6, URZ ;  /* 0x000000ff00067c82 */ /* 0x000fe20008000000 */
[----:B------:R-:W-:Y:S02]  /*0270*/  UMOV UR7, URZ ;  /* 0x000000ff00077c82 */ /* 0x000fe40008000000 */
[----:B------:R-:W-:Y:S01]  /*0280*/  UISETP.NE.AND.EX UP1, UPT, URZ, URZ, UPT, UP1 ;  /* 0x000000ffff00728c */ /* 0x000fe2000bf25310 */
[----:B0-----:R-:W-:-:S02]  /*0290*/  FADD R19, R19, -R18 ;  /* 0x8000001213137221 */ /* 0x001fc40000000000 */
[----:B------:R-:W-:Y:S08]  /*02a0*/  BRA.U !UP2, `(.L_x_68) ;  /* 0x000000090a7c7547 */ /* 0x000ff0000b800000 */
[----:B------:R-:W-:Y:S01]  /*02b0*/  IMAD.MOV.U32 R23, RZ, RZ, R15 ;  /* 0x000000ffff177224 */ /* 0x000fe200078e000f */
[----:B------:R-:W0:Y:S01]  /*02c0*/  LDCU UR7, c[0x0][0x39c] ;  /* 0x00007380ff0777ac */ /* 0x000e220008000800 */
[----:B------:R-:W-:Y:S01]  /*02d0*/  ULOP3.LUT UR6, UR8, 0xfffffff8, URZ, 0xc0, !UPT ;  /* 0xfffffff808067892 */ /* 0x000fe2000f8ec0ff */
[----:B------:R-:W-:Y:S01]  /*02e0*/  UMOV UR4, URZ ;  /* 0x000000ff00047c82 */ /* 0x000fe20008000000 */
[----:B------:R-:W-:-:S10]  /*02f0*/  UMOV UR5, URZ ;  /* 0x000000ff00057c82 */ /* 0x000fd40008000000 */
.L_x_69:
[----:B--2---:R-:W2:Y:S01]  /*0300*/  LDG.E.64 R24, desc[UR10][R6.64+0x8] ;  /* 0x0000080a06187981 */ /* 0x004ea2000c1e1b00 */
[----:B------:R-:W-:Y:S01]  /*0310*/  SHF.R.U32.HI R0, RZ, 0x2, R3 ;  /* 0x00000002ff007819 */ /* 0x000fe20000011603 */
[----:B------:R-:W-:Y:S01]  /*0320*/  IMAD.SHL.U32 R20, R23, 0x10, RZ ;  /* 0x0000001017147824 */ /* 0x000fe200078e00ff */
[----:B------:R-:W-:Y:S02]  /*0330*/  USHF.L.U32 UR12, UR4, 0x2, URZ ;  /* 0x00000002040c7899 */ /* 0x000fe400080006ff */
[----:B------:R-:W-:Y:S01]  /*0340*/  LOP3.LUT R0, R0, R3, RZ, 0x3c, !PT ;  /* 0x0000000300007212 */ /* 0x000fe200078e3cff */
[----:B------:R-:W-:-:S04]  /*0350*/  USHF.L.U64.HI UR13, UR4, 0x2, UR5 ;  /* 0x00000002040d7899 */ /* 0x000fc80008010205 */
[----:B------:R-:W-:-:S05]  /*0360*/  IMAD.SHL.U32 R3, R0, 0x2, RZ ;  /* 0x0000000200037824 */ /* 0x000fca00078e00ff */
[----:B------:R-:W-:Y:S01]  /*0370*/  LOP3.LUT R3, R23, R20, R3, 0x96, !PT ;  /* 0x0000001417037212 */ /* 0x000fe200078e9603 */
[----:B------:R-:W-:-:S03]  /*0380*/  IMAD.MOV.U32 R20, RZ, RZ, 0x2f800000 ;  /* 0x2f800000ff147424 */ /* 0x000fc600078e00ff */
[----:B------:R-:W-:-:S04]  /*0390*/  LOP3.LUT R15, R3, R0, RZ, 0x3c, !PT ;  /* 0x00000000030f7212 */ /* 0x000fc800078e3cff */
[----:B------:R-:W-:-:S04]  /*03a0*/  IADD3 R0, PT, PT, R2, 0x587c5, R15 ;  /* 0x000587c502007810 */ /* 0x000fc80007ffe00f */
[----:B------:R-:W-:-:S05]  /*03b0*/  I2FP.F32.U32 R3, R0 ;  /* 0x0000000000037245 */ /* 0x000fca0000201000 */
[----:B------:R-:W-:-:S04]  /*03c0*/  FFMA R3, R3, R20, 1.1641532182693481445e-10 ;  /* 0x2f00000003037423 */ /* 0x000fc80000000014 */
[----:B------:R-:W-:Y:S01]  /*03d0*/  FFMA R3, R19, R3, R18 ;  /* 0x0000000313037223 */ /* 0x000fe20000000012 */
[----:B--2---:R-:W-:-:S04]  /*03e0*/  IADD3 R28, P0, PT, R24, UR12, RZ ;  /* 0x0000000c181c7c10 */ /* 0x004fc8000ff1e0ff */
[----:B------:R-:W-:-:S05]  /*03f0*/  IADD3.X R29, PT, PT, R25, UR13, RZ, P0, !PT ;  /* 0x0000000d191d7c10 */ /* 0x000fca00087fe4ff */
[----:B------:R1:W-:Y:S04]  /*0400*/  ST.E desc[UR10][R28.64], R3 ;  /* 0x000000031c007985 */ /* 0x0003e8000c10190a */
[----:B------:R-:W2:Y:S01]  /*0410*/  LDG.E.64 R24, desc[UR10][R4.64+0x8] ;  /* 0x0000080a04187981 */ /* 0x000ea2000c1e1b00 */
[----:B------:R-:W-:Y:S01]  /*0420*/  IMAD.MOV.U32 R0, RZ, RZ, 0x3f800000 ;  /* 0x3f800000ff007424 */ /* 0x000fe200078e00ff */
[----:B--2---:R-:W-:-:S04]  /*0430*/  IADD3 R30, P0, PT, R24, UR12, RZ ;  /* 0x0000000c181e7c10 */ /* 0x004fc8000ff1e0ff */
[----:B------:R-:W-:-:S05]  /*0440*/  IADD3.X R31, PT, PT, R25, UR13, RZ, P0, !PT ;  /* 0x0000000d191f7c10 */ /* 0x000fca00087fe4ff */
[----:B------:R2:W-:Y:S04]  /*0450*/  ST.E desc[UR10][R30.64], R0 ;  /* 0x000000001e007985 */ /* 0x0005e8000c10190a */
[----:B------:R-:W3:Y:S01]  /*0460*/  LDG.E.64 R26, desc[UR10][R6.64+0x8] ;  /* 0x0000080a061a7981 */ /* 0x000ee2000c1e1b00 */
[----:B------:R-:W-:-:S04]  /*0470*/  SHF.R.U32.HI R25, RZ, 0x2, R12 ;  /* 0x00000002ff197819 */ /* 0x000fc8000001160c */
[----:B------:R-:W-:Y:S01]  /*0480*/  LOP3.LUT R25, R25, R12, RZ, 0x3c, !PT ;  /* 0x0000000c19197212 */ /* 0x000fe200078e3cff */
[----:B------:R-:W-:-:S04]  /*0490*/  IMAD.SHL.U32 R12, R15, 0x10, RZ ;  /* 0x000000100f0c7824 */ /* 0x000fc800078e00ff */
[----:B------:R-:W-:-:S05]  /*04a0*/  IMAD.SHL.U32 R22, R25, 0x2, RZ ;  /* 0x0000000219167824 */ /* 0x000fca00078e00ff */
[----:B------:R-:W-:-:S04]  /*04b0*/  LOP3.LUT R12, R15, R12, R22, 0x96, !PT ;  /* 0x0000000c0f0c7212 */ /* 0x000fc800078e9616 */
[----:B------:R-:W-:-:S04]  /*04c0*/  LOP3.LUT R25, R12, R25, RZ, 0x3c, !PT ;  /* 0x000000190c197212 */ /* 0x000fc800078e3cff */
[----:B-1----:R-:W-:-:S04]  /*04d0*/  IADD3 R3, PT, PT, R2, 0xb0f8a, R25 ;  /* 0x000b0f8a02037810 */ /* 0x002fc80007ffe019 */
[----:B------:R-:W-:-:S05]  /*04e0*/  I2FP.F32.U32 R3, R3 ;  /* 0x0000000300037245 */ /* 0x000fca0000201000 */
[----:B------:R-:W-:-:S04]  /*04f0*/  FFMA R3, R3, R20, 1.1641532182693481445e-10 ;  /* 0x2f00000003037423 */ /* 0x000fc80000000014 */
[----:B------:R-:W-:Y:S01]  /*0500*/  FFMA R3, R19, R3, R18 ;  /* 0x0000000313037223 */ /* 0x000fe20000000012 */
[----:B---3--:R-:W-:-:S04]  /*0510*/  IADD3 R26, P0, PT, R26, UR12, RZ ;  /* 0x0000000c1a1a7c10 */ /* 0x008fc8000ff1e0ff */
[----:B------:R-:W-:-:S05]  /*0520*/  IADD3.X R27, PT, PT, R27, UR13, RZ, P0, !PT ;  /* 0x0000000d1b1b7c10 */ /* 0x000fca00087fe4ff */
[----:B------:R1:W-:Y:S04]  /*0530*/  ST.E desc[UR10][R26.64+0x4], R3 ;  /* 0x000004031a007985 */ /* 0x0003e8000c10190a */
[----:B------:R-:W2:Y:S01]  /*0540*/  LDG.E.64 R28, desc[UR10][R4.64+0x8] ;  /* 0x0000080a041c7981 */ /* 0x000ea2000c1e1b00 */
[----:B------:R-:W-:-:S04]  /*0550*/  SHF.R.U32.HI R12, RZ, 0x2, R13 ;  /* 0x00000002ff0c7819 */ /* 0x000fc8000001160d */
[----:B------:R-:W-:Y:S01]  /*0560*/  LOP3.LUT R12, R12, R13, RZ, 0x3c, !PT ;  /* 0x0000000d0c0c7212 */ /* 0x000fe200078e3cff */
[----:B------:R-:W-:-:S04]  /*0570*/  IMAD.SHL.U32 R22, R25, 0x10, RZ ;  /* 0x0000001019167824 */ /* 0x000fc800078e00ff */
[----:B------:R-:W-:Y:S01]  /*0580*/  IMAD.SHL.U32 R13, R12, 0x2, RZ ;  /* 0x000000020c0d7824 */ /* 0x000fe200078e00ff */
[----:B--2---:R-:W-:-:S04]  /*0590*/  IADD3 R30, P0, PT, R28, UR12, RZ ;  /* 0x0000000c1c1e7c10 */ /* 0x004fc8000ff1e0ff */
[----:B------:R-:W-:-:S05]  /*05a0*/  IADD3.X R31, PT, PT, R29, UR13, RZ, P0, !PT ;  /* 0x0000000d1d1f7c10 */ /* 0x000fca00087fe4ff */
[----:B------:R2:W-:Y:S04]  /*05b0*/  ST.E desc[UR10][R30.64+0x4], R0 ;  /* 0x000004001e007985 */ /* 0x0005e8000c10190a */
[----:B------:R-:W3:Y:S01]  /*05c0*/  LDG.E.64 R28, desc[UR10][R6.64+0x8] ;  /* 0x0000080a061c7981 */ /* 0x000ee2000c1e1b00 */
[----:B------:R-:W-:-:S04]  /*05d0*/  LOP3.LUT R13, R25, R22, R13, 0x96, !PT ;  /* 0x00000016190d7212 */ /* 0x000fc800078e960d */
[----:B-1----:R-:W-:-:S04]  /*05e0*/  LOP3.LUT R27, R13, R12, RZ, 0x3c, !PT ;  /* 0x0000000c0d1b7212 */ /* 0x002fc800078e3cff */
[----:B------:R-:W-:-:S04]  /*05f0*/  IADD3 R3, PT, PT, R2, 0x10974f, R27 ;  /* 0x0010974f02037810 */ /* 0x000fc80007ffe01b */
        /* <DEDUP_REMOVED lines=61> */
[----:B------:R-:W-:Y:S01]  /*09d0*/  IMAD.SHL.U32 R24, R13, 0x10, RZ ;  /* 0x000000100d187824 */ /* 0x000fe200078e00ff */
[----:B--2---:R-:W-:-:S04]  /*09e0*/  IADD3 R30, P0, PT, R14, UR12, RZ ;  /* 0x0000000c0e1e7c10 */ /* 0x004fc8000ff1e0ff */
[----:B------:R-:W-:-:S05]  /*09f0*/  IADD3.X R31, PT, PT, R15, UR13, RZ, P0, !PT ;  /* 0x0000000d0f1f7c10 */ /* 0x000fca00087fe4ff */
[----:B------:R2:W-:Y:S04]  /*0a00*/  ST.E desc[UR10][R30.64+0x14], R0 ;  /* 0x000014001e007985 */ /* 0x0005e8000c10190a */
[----:B------:R-:W1:Y:S01]  /*0a10*/  LDG.E.64 R22, desc[UR10][R6.64+0x8] ;  /* 0x0000080a06167981 */ /* 0x000e62000c1e1b00 */
[----:B------:R-:W-:-:S04]  /*0a20*/  SHF.R.U32.HI R14, RZ, 0x2, R25 ;  /* 0x00000002ff0e7819 */ /* 0x000fc80000011619 */
[----:B------:R-:W-:-:S05]  /*0a30*/  LOP3.LUT R14, R14, R25, RZ, 0x3c, !PT ;  /* 0x000000190e0e7212 */ /* 0x000fca00078e3cff */
[----:B------:R-:W-:-:S05]  /*0a40*/  IMAD.SHL.U32 R15, R14, 0x2, RZ ;  /* 0x000000020e0f7824 */ /* 0x000fca00078e00ff */
[----:B------:R-:W-:-:S04]  /*0a50*/  LOP3.LUT R15, R13, R24, R15, 0x96, !PT ;  /* 0x000000180d0f7212 */ /* 0x000fc800078e960f */
[----:B------:R-:W-:-:S04]  /*0a60*/  LOP3.LUT R14, R15, R14, RZ, 0x3c, !PT ;  /* 0x0000000e0f0e7212 */ /* 0x000fc800078e3cff */
[----:B------:R-:W-:-:S04]  /*0a70*/  IADD3 R15, PT, PT, R2, 0x26b663, R14 ;  /* 0x0026b663020f7810 */ /* 0x000fc80007ffe00e */
[----:B------:R-:W-:-:S05]  /*0a80*/  I2FP.F32.U32 R15, R15 ;  /* 0x0000000f000f7245 */ /* 0x000fca0000201000 */
[----:B------:R-:W-:-:S04]  /*0a90*/  FFMA R15, R15, R20, 1.1641532182693481445e-10 ;  /* 0x2f0000000f0f7423 */ /* 0x000fc80000000014 */
[----:B------:R-:W-:Y:S01]  /*0aa0*/  FFMA R15, R19, R15, R18 ;  /* 0x0000000f130f7223 */ /* 0x000fe20000000012 */
[----:B-1----:R-:W-:-:S04]  /*0ab0*/  IADD3 R28, P0, PT, R22, UR12, RZ ;  /* 0x0000000c161c7c10 */ /* 0x002fc8000ff1e0ff */
[----:B------:R-:W-:-:S05]  /*0ac0*/  IADD3.X R29, PT, PT, R23, UR13, RZ, P0, !PT ;  /* 0x0000000d171d7c10 */ /* 0x000fca00087fe4ff */
[----:B------:R1:W-:Y:S04]  /*0ad0*/  ST.E desc[UR10][R28.64+0x18], R15 ;  /* 0x0000180f1c007985 */ /* 0x0003e8000c10190a */
[----:B------:R-:W2:Y:S01]  /*0ae0*/  LDG.E.64 R22, desc[UR10][R4.64+0x8] ;  /* 0x0000080a04167981 */ /* 0x000ea2000c1e1b00 */
[----:B------:R-:W-:Y:S01]  /*0af0*/  VIADD R2, R2, 0x2c3e28 ;  /* 0x002c3e2802027836 */ /* 0x000fe20000000000 */
[----:B--2---:R-:W-:-:S04]  /*0b00*/  IADD3 R30, P0, PT, R22, UR12, RZ ;  /* 0x0000000c161e7c10 */ /* 0x004fc8000ff1e0ff */
[----:B------:R-:W-:-:S05]  /*0b10*/  IADD3.X R31, PT, PT, R23, UR13, RZ, P0, !PT ;  /* 0x0000000d171f7c10 */ /* 0x000fca00087fe4ff */
[----:B------:R2:W-:Y:S04]  /*0b20*/  ST.E desc[UR10][R30.64+0x18], R0 ;  /* 0x000018001e007985 */ /* 0x0005e8000c10190a */
[----:B------:R-:W3:Y:S01]  /*0b30*/  LDG.E.64 R24, desc[UR10][R6.64+0x8] ;  /* 0x0000080a06187981 */ /* 0x000ee2000c1e1b00 */
[----:B------:R-:W-:Y:S01]  /*0b40*/  SHF.R.U32.HI R22, RZ, 0x2, R27 ;  /* 0x00000002ff167819 */ /* 0x000fe2000001161b */
[----:B------:R-:W-:-:S03]  /*0b50*/  IMAD.SHL.U32 R23, R14, 0x10, RZ ;  /* 0x000000100e177824 */ /* 0x000fc600078e00ff */
[----:B------:R-:W-:-:S05]  /*0b60*/  LOP3.LUT R22, R22, R27, RZ, 0x3c, !PT ;  /* 0x0000001b16167212 */ /* 0x000fca00078e3cff */
[----:B------:R-:W-:-:S05]  /*0b70*/  IMAD.SHL.U32 R26, R22, 0x2, RZ ;  /* 0x00000002161a7824 */ /* 0x000fca00078e00ff */
[----:B------:R-:W-:-:S04]  /*0b80*/  LOP3.LUT R23, R14, R23, R26, 0x96, !PT ;  /* 0x000000170e177212 */ /* 0x000fc800078e961a */
[----:B------:R-:W-:-:S05]  /*0b90*/  LOP3.LUT R23, R23, R22, RZ, 0x3c, !PT ;  /* 0x0000001617177212 */ /* 0x000fca00078e3cff */
[----:B-1----:R-:W-:-:S05]  /*0ba0*/  IMAD.IADD R15, R23, 0x1, R2 ;  /* 0x00000001170f7824 */ /* 0x002fca00078e0202 */
[----:B------:R-:W-:-:S05]  /*0bb0*/  I2FP.F32.U32 R15, R15 ;  /* 0x0000000f000f7245 */ /* 0x000fca0000201000 */
[----:B------:R-:W-:-:S04]  /*0bc0*/  FFMA R15, R15, R20, 1.1641532182693481445e-10 ;  /* 0x2f0000000f0f7423 */ /* 0x000fc80000000014 */
[----:B------:R-:W-:Y:S01]  /*0bd0*/  FFMA R15, R19, R15, R18 ;  /* 0x0000000f130f7223 */ /* 0x000fe20000000012 */
[----:B---3--:R-:W-:-:S04]  /*0be0*/  IADD3 R26, P0, PT, R24, UR12, RZ ;  /* 0x0000000c181a7c10 */ /* 0x008fc8000ff1e0ff */
[----:B------:R-:W-:-:S05]  /*0bf0*/  IADD3.X R27, PT, PT, R25, UR13, RZ, P0, !PT ;  /* 0x0000000d191b7c10 */ /* 0x000fca00087fe4ff */
[----:B------:R2:W-:Y:S04]  /*0c00*/  ST.E desc[UR10][R26.64+0x1c], R15 ;  /* 0x00001c0f1a007985 */ /* 0x0005e8000c10190a */
[----:B------:R-:W3:Y:S01]  /*0c10*/  LDG.E.64 R24, desc[UR10][R4.64+0x8] ;  /* 0x0000080a04187981 */ /* 0x000ee2000c1e1b00 */
[----:B------:R-:W-:-:S04]  /*0c20*/  UIADD3 UR4, UP2, UPT, UR4, 0x8, URZ ;  /* 0x0000000804047890 */ /* 0x000fc8000ff5e0ff */
[----:B------:R-:W-:Y:S02]  /*0c30*/  UIADD3.X UR5, UPT, UPT, URZ, UR5, URZ, UP2, !UPT ;  /* 0x00000005ff057290 */ /* 0x000fe400097fe4ff */
[----:B------:R-:W-:-:S04]  /*0c40*/  UISETP.NE.U32.AND UP2, UPT, UR4, UR6, UPT ;  /* 0x000000060400728c */ /* 0x000fc8000bf45070 */
[----:B0-----:R-:W-:Y:S01]  /*0c50*/  UISETP.NE.AND.EX UP2, UPT, UR5, UR7, UPT, UP2 ;  /* 0x000000070500728c */ /* 0x001fe2000bf45320 */
[----:B---3--:R-:W-:-:S04]  /*0c60*/  IADD3 R24, P0, PT, R24, UR12, RZ ;  /* 0x0000000c18187c10 */ /* 0x008fc8000ff1e0ff */
[----:B------:R-:W-:-:S05]  /*0c70*/  IADD3.X R25, PT, PT, R25, UR13, RZ, P0, !PT ;  /* 0x0000000d19197c10 */ /* 0x000fca00087fe4ff */
[----:B------:R2:W-:Y:S01]  /*0c80*/  ST.E desc[UR10][R24.64+0x1c], R0 ;  /* 0x00001c0018007985 */ /* 0x0005e2000c10190a */
[----:B------:R-:W-:Y:S05]  /*0c90*/  BRA.U UP2, `(.L_x_69) ;  /* 0xfffffff502987547 */ /* 0x000fea000b83ffff */
.L_x_68:
[----:B--2---:R-:W-:Y:S01]  /*0ca0*/  IMAD.MOV.U32 R15, RZ, RZ, R23 ;  /* 0x000000ffff0f7224 */ /* 0x004fe200078e0017 */
[----:B------:R-:W-:Y:S06]  /*0cb0*/  BRA.U !UP1, `(.L_x_67) ;  /* 0x0000000909e87547 */ /* 0x000fec000b800000 */
[----:B------:R-:W-:Y:S01]  /*0cc0*/  UISETP.GE.U32.AND UP2, UPT, UR14, 0x4, UPT ;  /* 0x000000040e00788c */ /* 0x000fe2000bf46070 */
[----:B------:R-:W-:Y:S01]  /*0cd0*/  IMAD.MOV.U32 R32, RZ, RZ, R3 ;  /* 0x000000ffff207224 */ /* 0x000fe200078e0003 */
[----:B------:R-:W-:Y:S01]  /*0ce0*/  ULOP3.LUT UR12, UR8, 0x3, URZ, 0xc0, !UPT ;  /* 0x00000003080c7892 */ /* 0x000fe2000f8ec0ff */
[----:B------:R-:W-:Y:S01]  /*0cf0*/  IMAD.MOV.U32 R0, RZ, RZ, R13 ;  /* 0x000000ffff007224 */ /* 0x000fe200078e000d */
[----:B------:R-:W-:Y:S01]  /*0d00*/  UISETP.GE.U32.AND.EX UP2, UPT, URZ, URZ, UPT, UP2 ;  /* 0x000000ffff00728c */ /* 0x000fe2000bf46120 */
[----:B------:R-:W-:Y:S01]  /*0d10*/  IMAD.MOV.U32 R22, RZ, RZ, R14 ;  /* 0x000000ffff167224 */ /* 0x000fe200078e000e */
[----:B------:R-:W-:Y:S01]  /*0d20*/  UISETP.NE.U32.AND UP1, UPT, UR12, URZ, UPT ;  /* 0x000000ff0c00728c */ /* 0x000fe2000bf25070 */
[----:B------:R-:W-:-:S03]  /*0d30*/  IMAD.MOV.U32 R25, RZ, RZ, R23 ;  /* 0x000000ffff197224 */ /* 0x000fc600078e0017 */
[----:B------:R-:W-:-:S03]  /*0d40*/  UISETP.NE.AND.EX UP1, UPT, URZ, URZ, UPT, UP1 ;  /* 0x000000ffff00728c */ /* 0x000fc6000bf25310 */
[----:B------:R-:W-:Y:S08]  /*0d50*/  BRA.U !UP2, `(.L_x_70) ;  /* 0x000000050a547547 */ /* 0x000ff0000b800000 */
[----:B------:R-:W2:Y:S01]  /*0d60*/  LDG.E.64 R24, desc[UR10][R6.64+0x8] ;  /* 0x0000080a06187981 */ /* 0x000ea2000c1e1b00 */
[----:B------:R-:W-:Y:S01]  /*0d70*/  SHF.R.U32.HI R0, RZ, 0x2, R3 ;  /* 0x00000002ff007819 */ /* 0x000fe20000011603 */
[----:B------:R-:W-:Y:S01]  /*0d80*/  IMAD.SHL.U32 R20, R23, 0x10, RZ ;  /* 0x0000001017147824 */ /* 0x000fe200078e00ff */
[----:B------:R-:W-:Y:S02]  /*0d90*/  USHF.L.U32 UR4, UR6, 0x2, URZ ;  /* 0x0000000206047899 */ /* 0x000fe400080006ff */
[----:B------:R-:W-:Y:S01]  /*0da0*/  LOP3.LUT R0, R0, R3, RZ, 0x3c, !PT ;  /* 0x0000000300007212 */ /* 0x000fe200078e3cff */
[----:B------:R-:W-:-:S04]  /*0db0*/  USHF.L.U64.HI UR5, UR6, 0x2, UR7 ;  /* 0x0000000206057899 */ /* 0x000fc80008010207 */
[----:B------:R-:W-:-:S05]  /*0dc0*/  IMAD.SHL.U32 R3, R0, 0x2, RZ ;  /* 0x0000000200037824 */ /* 0x000fca00078e00ff */
[----:B------:R-:W-:-:S04]  /*0dd0*/  LOP3.LUT R3, R23, R20, R3, 0x96, !PT ;  /* 0x0000001417037212 */ /* 0x000fc800078e9603 */
[----:B------:R-:W-:Y:S01]  /*0de0*/  LOP3.LUT R3, R3, R0, RZ, 0x3c, !PT ;  /* 0x0000000003037212 */ /* 0x000fe200078e3cff */
[----:B------:R-:W-:-:S03]  /*0df0*/  IMAD.MOV.U32 R0, RZ, RZ, 0x2f800000 ;  /* 0x2f800000ff007424 */ /* 0x000fc600078e00ff */
        /* <DEDUP_REMOVED lines=9> */
[----:B------:R-:W-:-:S04]  /*0e90*/  SHF.R.U32.HI R31, RZ, 0x2, R12 ;  /* 0x00000002ff1f7819 */ /* 0x000fc8000001160c */
[----:B------:R-:W-:Y:S01]  /*0ea0*/  LOP3.LUT R31, R31, R12, RZ, 0x3c, !PT ;  /* 0x0000000c1f1f7212 */ /* 0x000fe200078e3cff */
[----:B------:R-:W-:-:S04]  /*0eb0*/  IMAD.SHL.U32 R12, R3, 0x10, RZ ;  /* 0x00000010030c7824 */ /* 0x000fc800078e00ff */
[----:B------:R-:W-:Y:S01]  /*0ec0*/  IMAD.SHL.U32 R22, R31, 0x2, RZ ;  /* 0x000000021f167824 */ /* 0x000fe200078e00ff */
[----:B--2---:R-:W-:-:S04]  /*0ed0*/  IADD3 R28, P0, PT, R24, UR4, RZ ;  /* 0x00000004181c7c10 */ /* 0x004fc8000ff1e0ff */
[----:B------:R-:W-:-:S05]  /*0ee0*/  IADD3.X R29, PT, PT, R25, UR5, RZ, P0, !PT ;  /* 0x00000005191d7c10 */ /* 0x000fca00087fe4ff */
[----:B------:R1:W-:Y:S04]  /*0ef0*/  ST.E desc[UR10][R28.64], R20 ;  /* 0x000000141c007985 */ /* 0x0003e8000c10190a */
[----:B------:R-:W2:Y:S01]  /*0f00*/  LDG.E.64 R24, desc[UR10][R6.64+0x8] ;  /* 0x0000080a06187981 */ /* 0x000ea2000c1e1b00 */
[----:B------:R-:W-:-:S04]  /*0f10*/  LOP3.LUT R12, R3, R12, R22, 0x96, !PT ;  /* 0x0000000c030c7212 */ /* 0x000fc800078e9616 */
[----:B0-----:R-:W-:-:S04]  /*0f20*/  LOP3.LUT R15, R12, R31, RZ, 0x3c, !PT ;  /* 0x0000001f0c0f7212 */ /* 0x001fc800078e3cff */
[----:B------:R-:W-:-:S04]  /*0f30*/  IADD3 R12, PT, PT, R2, 0xb0f8a, R15 ;  /* 0x000b0f8a020c7810 */ /* 0x000fc80007ffe00f */
[----:B------:R-:W-:-:S05]  /*0f40*/  I2FP.F32.U32 R27, R12 ;  /* 0x0000000c001b7245 */ /* 0x000fca0000201000 */
[----:B------:R-:W-:-:S04]  /*0f50*/  FFMA R27, R27, R0, 1.1641532182693481445e-10 ;  /* 0x2f0000001b1b7423 */ /* 0x000fc80000000000 */
[----:B------:R-:W-:Y:S01]  /*0f60*/  FFMA R31, R19, R27, R18 ;  /* 0x0000001b131f7223 */ /* 0x000fe20000000012 */
[----:B--2---:R-:W-:-:S04]  /*0f70*/  IADD3 R24, P0, PT, R24, UR4, RZ ;  /* 0x0000000418187c10 */ /* 0x004fc8000ff1e0ff */
[----:B------:R-:W-:-:S05]  /*0f80*/  IADD3.X R25, PT, PT, R25, UR5, RZ, P0, !PT ;  /* 0x0000000519197c10 */ /* 0x000fca00087fe4ff */
[----:B------:R0:W-:Y:S04]  /*0f90*/  ST.E desc[UR10][R24.64+0x4], R31 ;  /* 0x0000041f18007985 */ /* 0x0001e8000c10190a */
[----:B------:R-:W1:Y:S01]  /*0fa0*/  LDG.E.64 R26, desc[UR10][R4.64+0x8] ;  /* 0x0000080a041a7981 */ /* 0x000e62000c1e1b00 */
[----:B------:R-:W-:-:S04]  /*0fb0*/  SHF.R.U32.HI R12, RZ, 0x2, R13 ;  /* 0x00000002ff0c7819 */ /* 0x000fc8000001160d */
[----:B------:R-:W-:Y:S01]  /*0fc0*/  LOP3.LUT R12, R12, R13, RZ, 0x3c, !PT ;  /* 0x0000000d0c0c7212 */ /* 0x000fe200078e3cff */
[----:B------:R-:W-:-:S04]  /*0fd0*/  IMAD.SHL.U32 R22, R15, 0x10, RZ ;  /* 0x000000100f167824 */ /* 0x000fc800078e00ff */
[----:B------:R-:W-:Y:S01]  /*0fe0*/  IMAD.SHL.U32 R13, R12, 0x2, RZ ;  /* 0x000000020c0d7824 */ /* 0x000fe200078e00ff */
[----:B-1----:R-:W-:-:S04]  /*0ff0*/  IADD3 R28, P0, PT, R26, UR4, RZ ;  /* 0x000000041a1c7c10 */ /* 0x002fc8000ff1e0ff */
[----:B------:R-:W-:-:S05]  /*1000*/  IADD3.X R29, PT, PT, R27, UR5, RZ, P0, !PT ;  /* 0x000000051b1d7c10 */ /* 0x000fca00087fe4ff */
[----:B------:R1:W-:Y:S04]  /*1010*/  ST.E desc[UR10][R28.64+0x4], R20 ;  /* 0x000004141c007985 */ /* 0x0003e8000c10190a */
[----:B------:R-:W2:Y:S01]  /*1020*/  LDG.E.64 R26, desc[UR10][R6.64+0x8] ;  /* 0x0000080a061a7981 */ /* 0x000ea2000c1e1b00 */
[----:B------:R-:W-:-:S04]  /*1030*/  LOP3.LUT R13, R15, R22, R13, 0x96, !PT ;  /* 0x000000160f0d7212 */ /* 0x000fc800078e960d */
[----:B------:R-:W-:-:S04]  /*1040*/  LOP3.LUT R22, R13, R12, RZ, 0x3c, !PT ;  /* 0x0000000c0d167212 */ /* 0x000fc800078e3cff */
[----:B------:R-:W-:-:S04]  /*1050*/  IADD3 R12, PT, PT, R2, 0x10974f, R22 ;  /* 0x0010974f020c7810 */ /* 0x000fc80007ffe016 */
[----:B------:R-:W-:-:S05]  /*1060*/  I2FP.F32.U32 R13, R12 ;  /* 0x0000000c000d7245 */ /* 0x000fca0000201000 */
[----:B0-----:R-:W-:-:S04]  /*1070*/  FFMA R24, R13, R0, 1.1641532182693481445e-10 ;  /* 0x2f0000000d187423 */ /* 0x001fc80000000000 */
[----:B------:R-:W-:Y:S01]  /*1080*/  FFMA R31, R19, R24, R18 ;  /* 0x00000018131f7223 */ /* 0x000fe20000000012 */
[----:B--2---:R-:W-:-:S04]  /*1090*/  IADD3 R12, P0, PT, R26, UR4, RZ ;  /* 0x000000041a0c7c10 */ /* 0x004fc8000ff1e0ff */
[----:B------:R-:W-:-:S05]  /*10a0*/  IADD3.X R13, PT, PT, R27, UR5, RZ, P0, !PT ;  /* 0x000000051b0d7c10 */ /* 0x000fca00087fe4ff */
[----:B------:R0:W-:Y:S04]  /*10b0*/  ST.E desc[UR10][R12.64+0x8], R31 ;  /* 0x0000081f0c007985 */ /* 0x0001e8000c10190a */
[----:B------:R-:W1:Y:S01]  /*10c0*/  LDG.E.64 R24, desc[UR10][R4.64+0x8] ;  /* 0x0000080a04187981 */ /* 0x000e62000c1e1b00 */
[----:B------:R-:W-:Y:S02]  /*10d0*/  IMAD.SHL.U32 R33, R22, 0x10, RZ ;  /* 0x0000001016217824 */ /* 0x000fe400078e00ff */
[----:B------:R-:W-:Y:S01]  /*10e0*/  VIADD R2, R2, 0x161f14 ;  /* 0x00161f1402027836 */ /* 0x000fe20000000000 */
[----:B-1----:R-:W-:-:S04]  /*10f0*/  IADD3 R28, P0, PT, R24, UR4, RZ ;  /* 0x00000004181c7c10 */ /* 0x002fc8000ff1e0ff */
[----:B------:R-:W-:-:S05]  /*1100*/  IADD3.X R29, PT, PT, R25, UR5, RZ, P0, !PT ;  /* 0x00000005191d7c10 */ /* 0x000fca00087fe4ff */
[----:B------:R1:W-:Y:S04]  /*1110*/  ST.E desc[UR10][R28.64+0x8], R20 ;  /* 0x000008141c007985 */ /* 0x0003e8000c10190a */
[----:B------:R-:W2:Y:S01]  /*1120*/  LDG.E.64 R26, desc[UR10][R6.64+0x8] ;  /* 0x0000080a061a7981 */ /* 0x000ea2000c1e1b00 */
[----:B------:R-:W-:-:S04]  /*1130*/  SHF.R.U32.HI R25, RZ, 0x2, R14 ;  /* 0x00000002ff197819 */ /* 0x000fc8000001160e */
[----:B------:R-:W-:-:S05]  /*1140*/  LOP3.LUT R25, R25, R14, RZ, 0x3c, !PT ;  /* 0x0000000e19197212 */ /* 0x000fca00078e3cff */
[----:B------:R-:W-:-:S05]  /*1150*/  IMAD.SHL.U32 R14, R25, 0x2, RZ ;  /* 0x00000002190e7824 */ /* 0x000fca00078e00ff */
[----:B------:R-:W-:-:S04]  /*1160*/  LOP3.LUT R14, R22, R33, R14, 0x96, !PT ;  /* 0x00000021160e7212 */ /* 0x000fc800078e960e */
[----:B------:R-:W-:-:S05]  /*1170*/  LOP3.LUT R25, R14, R25, RZ, 0x3c, !PT ;  /* 0x000000190e197212 */ /* 0x000fca00078e3cff */
[----:B0-----:R-:W-:-:S05]  /*1180*/  IMAD.IADD R12, R25, 0x1, R2 ;  /* 0x00000001190c7824 */ /* 0x001fca00078e0202 */
[----:B------:R-:W-:-:S05]  /*1190*/  I2FP.F32.U32 R13, R12 ;  /* 0x0000000c000d7245 */ /* 0x000fca0000201000 */
[----:B------:R-:W-:-:S04]  /*11a0*/  FFMA R13, R13, R0, 1.1641532182693481445e-10 ;  /* 0x2f0000000d0d7423 */ /* 0x000fc80000000000 */
[----:B------:R-:W-:Y:S01]  /*11b0*/  FFMA R31, R19, R13, R18 ;  /* 0x0000000d131f7223 */ /* 0x000fe20000000012 */
[----:B--2---:R-:W-:-:S04]  /*11c0*/  IADD3 R26, P0, PT, R26, UR4, RZ ;  /* 0x000000041a1a7c10 */ /* 0x004fc8000ff1e0ff */
[----:B------:R-:W-:-:S05]  /*11d0*/  IADD3.X R27, PT, PT, R27, UR5, RZ, P0, !PT ;  /* 0x000000051b1b7c10 */ /* 0x000fca00087fe4ff */
[----:B------:R0:W-:Y:S04]  /*11e0*/  ST.E desc[UR10][R26.64+0xc], R31 ;  /* 0x00000c1f1a007985 */ /* 0x0001e8000c10190a */
[----:B------:R-:W1:Y:S01]  /*11f0*/  LDG.E.64 R12, desc[UR10][R4.64+0x8] ;  /* 0x0000080a040c7981 */ /* 0x000e62000c1e1b00 */
[----:B------:R-:W-:Y:S01]  /*1200*/  UIADD3 UR6, UP2, UPT, UR6, 0x4, URZ ;  /* 0x0000000406067890 */ /* 0x000fe2000ff5e0ff */
[----:B------:R-:W-:Y:S02]  /*1210*/  IMAD.MOV.U32 R0, RZ, RZ, R15 ;  /* 0x000000ffff007224 */ /* 0x000fe400078e000f */
[----:B------:R-:W-:Y:S01]  /*1220*/  IMAD.MOV.U32 R32, RZ, RZ, R23 ;  /* 0x000000ffff207224 */ /* 0x000fe200078e0017 */
[----:B------:R-:W-:Y:S01]  /*1230*/  UIADD3.X UR7, UPT, UPT, URZ, UR7, URZ, UP2, !UPT ;  /* 0x00000007ff077290 */ /* 0x000fe200097fe4ff */
[----:B------:R-:W-:Y:S01]  /*1240*/  IMAD.MOV.U32 R14, RZ, RZ, R22 ;  /* 0x000000ffff0e7224 */ /* 0x000fe200078e0016 */
[----:B-1----:R-:W-:Y:S01]  /*1250*/  IADD3 R28, P0, PT, R12, UR4, RZ ;  /* 0x000000040c1c7c10 */ /* 0x002fe2000ff1e0ff */
[----:B------:R-:W-:-:S03]  /*1260*/  IMAD.MOV.U32 R12, RZ, RZ, R3 ;  /* 0x000000ffff0c7224 */ /* 0x000fc600078e0003 */
[----:B------:R-:W-:Y:S01]  /*1270*/  IADD3.X R29, PT, PT, R13, UR5, RZ, P0, !PT ;  /* 0x000000050d1d7c10 */ /* 0x000fe200087fe4ff */
[----:B------:R-:W-:Y:S02]  /*1280*/  IMAD.MOV.U32 R13, RZ, RZ, R15 ;  /* 0x000000ffff0d7224 */ /* 0x000fe400078e000f */
[----:B------:R-:W-:Y:S02]  /*1290*/  IMAD.MOV.U32 R15, RZ, RZ, R25 ;  /* 0x000000ffff0f7224 */ /* 0x000fe400078e0019 */
[----:B------:R0:W-:Y:S05]  /*12a0*/  ST.E desc[UR10][R28.64+0xc], R20 ;  /* 0x00000c141c007985 */ /* 0x0001ea000c10190a */
.L_x_70:
[----:B------:R-:W-:Y:S01]  /*12b0*/  IMAD.MOV.U32 R3, RZ, RZ, R23 ;  /* 0x000000ffff037224 */ /* 0x000fe200078e0017 */
[----:B------:R-:W-:Y:S06]  /*12c0*/  BRA.U !UP1, `(.L_x_67) ;  /* 0x0000000509647547 */ /* 0x000fec000b800000 */
[----:B------:R-:W-:Y:S01]  /*12d0*/  UISETP.NE.U32.AND UP2, UPT, UR12, 0x1, UPT ;  /* 0x000000010c00788c */ /* 0x000fe2000bf45070 */
[----:B------:R-:W-:Y:S01]  /*12e0*/  IMAD.MOV.U32 R24, RZ, RZ, R12 ;  /* 0x000000ffff187224 */ /* 0x000fe200078e000c */
[----:B------:R-:W-:Y:S01]  /*12f0*/  ULOP3.LUT UR4, UR8, 0x1, URZ, 0xc0, !UPT ;  /* 0x0000000108047892 */ /* 0x000fe2000f8ec0ff */
[----:B0-----:R-:W-:Y:S01]  /*1300*/  IMAD.MOV.U32 R26, RZ, RZ, R0 ;  /* 0x000000ffff1a7224 */ /* 0x001fe200078e0000 */
[----:B------:R-:W-:Y:S01]  /*1310*/  UISETP.NE.AND.EX UP2, UPT, URZ, URZ, UPT, UP2 ;  /* 0x000000ffff00728c */ /* 0x000fe2000bf45320 */
[----:B------:R-:W-:Y:S01]  /*1320*/  IMAD.MOV.U32 R23, RZ, RZ, R22 ;  /* 0x000000ffff177224 */ /* 0x000fe200078e0016 */
[----:B------:R-:W-:Y:S01]  /*1330*/  UISETP.NE.U32.AND UP1, UPT, UR4, 0x1, UPT ;  /* 0x000000010400788c */ /* 0x000fe2000bf25070 */
[--C-:B------:R-:W-:Y:S02]  /*1340*/  IMAD.MOV.U32 R13, RZ, RZ, R25.reuse ;  /* 0x000000ffff0d7224 */ /* 0x100fe400078e0019 */
[----:B------:R-:W-:Y:S01]  /*1350*/  IMAD.MOV.U32 R27, RZ, RZ, R25 ;  /* 0x000000ffff1b7224 */ /* 0x000fe200078e0019 */
[----:B------:R-:W-:-:S03]  /*1360*/  UISETP.NE.U32.AND.EX UP1, UPT, URZ, URZ, UPT, UP1 ;  /* 0x000000ffff00728c */ /* 0x000fc6000bf25110 */
        /* <DEDUP_REMOVED lines=19> */
[----:B------:R-:W-:Y:S02]  /*14a0*/  IMAD.MOV.U32 R20, RZ, RZ, 0x3f800000 ;  /* 0x3f800000ff147424 */ /* 0x000fe400078e00ff */
[----:B------:R-:W-:Y:S01]  /*14b0*/  VIADD R2, R2, 0xb0f8a ;  /* 0x000b0f8a02027836 */ /* 0x000fe20000000000 */
[----:B--2---:R-:W-:-:S04]  /*14c0*/  IADD3 R30, P0, PT, R26, UR5, RZ ;  /* 0x000000051a1e7c10 */ /* 0x004fc8000ff1e0ff */
[----:B------:R-:W-:-:S05]  /*14d0*/  IADD3.X R31, PT, PT, R27, UR4, RZ, P0, !PT ;  /* 0x000000041b1f7c10 */ /* 0x000fca00087fe4ff */
[----:B------:R1:W-:Y:S04]  /*14e0*/  ST.E desc[UR10][R30.64], R20 ;  /* 0x000000141e007985 */ /* 0x0003e8000c10190a */
[----:B------:R-:W2:Y:S01]  /*14f0*/  LDG.E.64 R28, desc[UR10][R6.64+0x8] ;  /* 0x0000080a061c7981 */ /* 0x000ea2000c1e1b00 */
[----:B------:R-:W-:-:S04]  /*1500*/  SHF.R.U32.HI R27, RZ, 0x2, R12 ;  /* 0x00000002ff1b7819 */ /* 0x000fc8000001160c */
[----:B------:R-:W-:Y:S01]  /*1510*/  LOP3.LUT R27, R27, R12, RZ, 0x3c, !PT ;  /* 0x0000000c1b1b7212 */ /* 0x000fe200078e3cff */
[----:B------:R-:W-:-:S04]  /*1520*/  IMAD.SHL.U32 R12, R23, 0x10, RZ ;  /* 0x00000010170c7824 */ /* 0x000fc800078e00ff */
[----:B------:R-:W-:-:S05]  /*1530*/  IMAD.SHL.U32 R24, R27, 0x2, RZ ;  /* 0x000000021b187824 */ /* 0x000fca00078e00ff */
[----:B------:R-:W-:-:S04]  /*1540*/  LOP3.LUT R12, R23, R12, R24, 0x96, !PT ;  /* 0x0000000c170c7212 */ /* 0x000fc800078e9618 */
[----:B------:R-:W-:-:S05]  /*1550*/  LOP3.LUT R27, R12, R27, RZ, 0x3c, !PT ;  /* 0x0000001b0c1b7212 */ /* 0x000fca00078e3cff */
[----:B------:R-:W-:-:S05]  /*1560*/  IMAD.IADD R12, R27, 0x1, R2 ;  /* 0x000000011b0c7824 */ /* 0x000fca00078e0202 */
[----:B------:R-:W-:-:S05]  /*1570*/  I2FP.F32.U32 R12, R12 ;  /* 0x0000000c000c7245 */ /* 0x000fca0000201000 */
[----:B------:R-:W-:-:S04]  /*1580*/  FFMA R12, R12, R3, 1.1641532182693481445e-10 ;  /* 0x2f0000000c0c7423 */ /* 0x000fc80000000003 */
[----:B------:R-:W-:Y:S01]  /*1590*/  FFMA R3, R19, R12, R18 ;  /* 0x0000000c13037223 */ /* 0x000fe20000000012 */
[----:B--2---:R-:W-:-:S04]  /*15a0*/  IADD3 R28, P0, PT, R28, UR5, RZ ;  /* 0x000000051c1c7c10 */ /* 0x004fc8000ff1e0ff */
[----:B------:R-:W-:-:S05]  /*15b0*/  IADD3.X R29, PT, PT, R29, UR4, RZ, P0, !PT ;  /* 0x000000041d1d7c10 */ /* 0x000fca00087fe4ff */
[----:B------:R2:W-:Y:S04]  /*15c0*/  ST.E desc[UR10][R28.64+0x4], R3 ;  /* 0x000004031c007985 */ /* 0x0005e8000c10190a */
[----:B0-----:R-:W1:Y:S01]  /*15d0*/  LDG.E.64 R14, desc[UR10][R4.64+0x8] ;  /* 0x0000080a040e7981 */ /* 0x001e62000c1e1b00 */
        /* <DEDUP_REMOVED lines=8> */
[----:B------:R-:W-:-:S04]  /*1660*/  IMAD.MOV.U32 R15, RZ, RZ, R27 ;  /* 0x000000ffff0f7224 */ /* 0x000fc800078e001b */
[----:B------:R2:W-:Y:S04]  /*1670*/  ST.E desc[UR10][R30.64+0x4], R20 ;  /* 0x000004141e007985 */ /* 0x0005e8000c10190a */
.L_x_71:
[----:B--2---:R-:W-:Y:S02]  /*1680*/  IMAD.MOV.U32 R3, RZ, RZ, R0 ;  /* 0x000000ffff037224 */ /* 0x004fe400078e0000 */
[----:B------:R-:W-:Y:S01]  /*1690*/  IMAD.MOV.U32 R12, RZ, RZ, R22 ;  /* 0x000000ffff0c7224 */ /* 0x000fe200078e0016 */
[----:B------:R-:W-:Y:S06]  /*16a0*/  BRA.U UP1, `(.L_x_67) ;  /* 0x00000001016c7547 */ /* 0x000fec000b800000 */
[----:B------:R-:W2:Y:S01]  /*16b0*/  LDG.E.64 R12, desc[UR10][R6.64+0x8] ;  /* 0x0000080a060c7981 */ /* 0x000ea2000c1e1b00 */
[----:B------:R-:W-:Y:S01]  /*16c0*/  SHF.R.U32.HI R3, RZ, 0x2, R32 ;  /* 0x00000002ff037819 */ /* 0x000fe20000011620 */
[----:B------:R-:W-:Y:S01]  /*16d0*/  IMAD.SHL.U32 R0, R27, 0x10, RZ ;  /* 0x000000101b007824 */ /* 0x000fe200078e00ff */
[----:B------:R-:W-:Y:S01]  /*16e0*/  USHF.L.U32 UR4, UR6, 0x2, URZ ;  /* 0x0000000206047899 */ /* 0x000fe200080006ff */
[----:B------:R-:W-:Y:S01]  /*16f0*/  VIADD R2, R2, 0x587c5 ;  /* 0x000587c502027836 */ /* 0x000fe20000000000 */
[----:B------:R-:W-:Y:S01]  /*1700*/  LOP3.LUT R3, R3, R32, RZ, 0x3c, !PT ;  /* 0x0000002003037212 */ /* 0x000fe200078e3cff */
[----:B------:R-:W-:-:S04]  /*1710*/  USHF.L.U64.HI UR6, UR6, 0x2, UR7 ;  /* 0x0000000206067899 */ /* 0x000fc80008010207 */
[----:B------:R-:W-:-:S05]  /*1720*/  IMAD.SHL.U32 R14, R3, 0x2, RZ ;  /* 0x00000002030e7824 */ /* 0x000fca00078e00ff */
[----:B------:R-:W-:-:S04]  /*1730*/  LOP3.LUT R0, R27, R0, R14, 0x96, !PT ;  /* 0x000000001b007212 */ /* 0x000fc800078e960e */
[----:B------:R-:W-:Y:S01]  /*1740*/  LOP3.LUT R15, R0, R3, RZ, 0x3c, !PT ;  /* 0x00000003000f7212 */ /* 0x000fe200078e3cff */
[----:B------:R-:W-:-:S04]  /*1750*/  IMAD.MOV.U32 R3, RZ, RZ, 0x2f800000 ;  /* 0x2f800000ff037424 */ /* 0x000fc800078e00ff */
[----:B------:R-:W-:-:S05]  /*1760*/  IMAD.IADD R0, R15, 0x1, R2 ;  /* 0x000000010f007824 */ /* 0x000fca00078e0202 */
        /* <DEDUP_REMOVED lines=8> */
[----:B------:R-:W-:Y:S02]  /*17f0*/  IMAD.MOV.U32 R14, RZ, RZ, R27 ;  /* 0x000000ffff0e7224 */ /* 0x000fe400078e001b */
[----:B------:R-:W-:Y:S01]  /*1800*/  IMAD.MOV.U32 R3, RZ, RZ, R24 ;  /* 0x000000ffff037224 */ /* 0x000fe200078e0018 */
[----:B--2---:R-:W-:Y:S01]  /*1810*/  IADD3 R18, P0, PT, R12, UR4, RZ ;  /* 0x000000040c127c10 */ /* 0x004fe2000ff1e0ff */
[----:B------:R-:W-:-:S03]  /*1820*/  IMAD.MOV.U32 R12, RZ, RZ, R26 ;  /* 0x000000ffff0c7224 */ /* 0x000fc600078e001a */
[----:B------:R-:W-:Y:S01]  /*1830*/  IADD3.X R19, PT, PT, R13, UR6, RZ, P0, !PT ;  /* 0x000000060d137c10 */ /* 0x000fe200087fe4ff */
[----:B------:R-:W-:-:S04]  /*1840*/  IMAD.MOV.U32 R13, RZ, RZ, R23 ;  /* 0x000000ffff0d7224 */ /* 0x000fc800078e0017 */
[----:B------:R1:W-:Y:S04]  /*1850*/  ST.E desc[UR10][R18.64], R31 ;  /* 0x0000001f12007985 */ /* 0x0003e8000c10190a */
.L_x_67:
[----:B-----5:R2:W-:Y:S01]  /*1860*/  STG.E.64 desc[UR10][R8.64], R2 ;  /* 0x0000000208007986 */ /* 0x0205e2000c101b0a */
[----:B0-----:R-:W-:Y:S02]  /*1870*/  IMAD.MOV.U32 R26, RZ, RZ, 0x0 ;  /* 0x00000000ff1a7424 */ /* 0x001fe400078e00ff */
[----:B------:R-:W-:Y:S01]  /*1880*/  IMAD.MOV.U32 R27, RZ, RZ, 0x3ff00000 ;  /* 0x3ff00000ff1b7424 */ /* 0x000fe200078e00ff */
[----:B------:R2:W-:Y:S04]  /*1890*/  STG.E.64 desc[UR10][R8.64+0x8], R12 ;  /* 0x0000080c08007986 */ /* 0x0005e8000c101b0a */
[----:B------:R2:W-:Y:S04]  /*18a0*/  STG.E.64 desc[UR10][R8.64+0x10], R14 ;  /* 0x0000100e08007986 */ /* 0x0005e8000c101b0a */
[----:B------:R2:W-:Y:S04]  /*18b0*/  STG.E.64 desc[UR10][R8.64+0x18], R16 ;  /* 0x0000181008007986 */ /* 0x0005e8000c101b0a */
[----:B------:R2:W-:Y:S04]  /*18c0*/  STG.E.64 desc[UR10][R8.64+0x28], R10 ;  /* 0x0000280a08007986 */ /* 0x0005e8000c101b0a */
[----:B------:R2:W-:Y:S01]  /*18d0*/  STG.E desc[UR10][R8.64+0x20], R21 ;  /* 0x0000201508007986 */ /* 0x0005e2000c10190a */
[----:B------:R-:W-:Y:S05]  /*18e0*/  BRA.U !UP0, `(.L_x_72) ;  /* 0x0000000d08ac7547 */ /* 0x000fea000b800000 */
[----:B--2---:R0:W5:Y:S01]  /*18f0*/  LDG.E.64 R2, desc[UR10][R6.64+0x8] ;  /* 0x0000080a06027981 */ /* 0x004162000c1e1b00 */
[----:B------:R-:W-:Y:S01]  /*1900*/  UISETP.NE.U32.AND UP0, UPT, UR8, 0x1, UPT ;  /* 0x000000010800788c */ /* 0x000fe2000bf05070 */
[----:B-1----:R-:W-:Y:S01]  /*1910*/  IMAD.MOV.U32 R25, RZ, RZ, RZ ;  /* 0x000000ffff197224 */ /* 0x002fe200078e00ff */
[----:B------:R-:W-:Y:S01]  /*1920*/  CS2R R26, SRZ ;  /* 0x00000000001a7805 */ /* 0x000fe2000001ff00 */
[----:B------:R-:W-:Y:S01]  /*1930*/  IMAD.MOV.U32 R11, RZ, RZ, RZ ;  /* 0x000000ffff0b7224 */ /* 0x000fe200078e00ff */
[----:B------:R-:W-:-:S09]  /*1940*/  UISETP.NE.AND.EX UP0, UPT, UR9, URZ, UPT, UP0 ;  /* 0x000000ff0900728c */ /* 0x000fd2000bf05300 */
[----:B0-----:R-:W-:Y:S05]  /*1950*/  BRA.U !UP0, `(.L_x_73) ;  /* 0x0000000908547547 */ /* 0x001fea000b800000 */
[----:B------:R-:W0:Y:S01]  /*1960*/  LDC R11, c[0x0][0x39c] ;  /* 0x0000e700ff0b7b82 */ /* 0x000e220000000800 */
[----:B------:R-:W-:Y:S01]  /*1970*/  ULOP3.LUT UR4, UR8, 0xfffffffe, URZ, 0xc0, !UPT ;  /* 0xfffffffe08047892 */ /* 0x000fe2000f8ec0ff */
[----:B-----5:R-:W-:Y:S02]  /*1980*/  IADD3 R8, P0, PT, R2, 0x4, RZ ;  /* 0x0000000402087810 */ /* 0x020fe40007f1e0ff */
[----:B------:R-:W-:Y:S01]  /*1990*/  CS2R R26, SRZ ;  /* 0x00000000001a7805 */ /* 0x000fe2000001ff00 */
[----:B------:R-:W1:Y:S02]  /*19a0*/  LDCU.64 UR6, c[0x4][0x1a8] ;  /* 0x01003500ff0677ac */ /* 0x000e640008000a00 */
[----:B------:R-:W-:Y:S02]  /*19b0*/  IMAD.X R9, RZ, RZ, R3, P0 ;  /* 0x000000ffff097224 */ /* 0x000fe400000e0603 */
[----:B------:R-:W-:Y:S02]  /*19c0*/  IMAD.U32 R25, RZ, RZ, UR4 ;  /* 0x00000004ff197e24 */ /* 0x000fe4000f8e00ff */
[----:B------:R-:W-:-:S02]  /*19d0*/  IMAD.U32 R10, RZ, RZ, UR4 ;  /* 0x00000004ff0a7e24 */ /* 0x000fc4000f8e00ff */
[----:B01----:R-:W-:-:S07]  /*19e0*/  IMAD.MOV.U32 R0, RZ, RZ, R11 ;  /* 0x000000ffff007224 */ /* 0x003fce00078e000b */
.L_x_83:
        /* <DEDUP_REMOVED lines=15> */
[----:B------:R-:W-:Y:S01]  /*1ae0*/  DMUL R14, R12, UR4 ;  /* 0x000000040c0e7c28 */ /* 0x000fe20008000000 */
        /* <DEDUP_REMOVED lines=14> */
[----:B------:R-:W-:Y:S05]  /*1bd0*/  CALL.REL.NOINC `($_Z28init_first_population_kernelP11ParticipantS0_mmP17curandStateXORWOWff$__internal_trig_reduction_slowpathd) ;  /* 0x0000000c00f47944 */ /* 0x000fea0003c00000 */
.L_x_77:
[----:B------:R-:W-:Y:S05]  /*1be0*/  BSYNC.RECONVERGENT B1 ;  /* 0x0000000000017941 */ /* 0x000fea0003800200 */
.L_x_76:
[----:B------:R-:W-:-:S07]  /*1bf0*/  VIADD R35, R14, 0x1 ;  /* 0x000000010e237836 */ /* 0x000fce0000000000 */
.L_x_75:
[----:B------:R-:W-:Y:S05]  /*1c00*/  BSYNC.RECONVERGENT B0 ;  /* 0x0000000000007941 */ /* 0x000fea0003800200 */
.L_x_74:
[----:B------:R-:W-:Y:S01]  /*1c10*/  IMAD.SHL.U32 R12, R35, 0x40, RZ ;  /* 0x00000040230c7824 */ /* 0x000fe200078e00ff */
[----:B------:R-:W2:Y:S04]  /*1c20*/  LD.E R34, desc[UR10][R8.64] ;  /* 0x0000000a08227980 */ /* 0x000ea8000c101900 */
[----:B------:R-:W-:-:S04]  /*1c30*/  LOP3.LUT R12, R12, 0x40, RZ, 0xc0, !PT ;  /* 0x000000400c0c7812 */ /* 0x000fc800078ec0ff */
[----:B------:R-:W-:-:S05]  /*1c40*/  IADD3 R36, P0, PT, R12, UR6, RZ ;  /* 0x000000060c247c10 */ /* 0x000fca000ff1e0ff */
[----:B------:R-:W-:-:S05]  /*1c50*/  IMAD.X R37, RZ, RZ, UR7, P0 ;  /* 0x00000007ff257e24 */ /* 0x000fca00080e06ff */
[----:B------:R-:W3:Y:S04]  /*1c60*/  LDG.E.128.CONSTANT R12, desc[UR10][R36.64] ;  /* 0x0000000a240c7981 */ /* 0x000ee8000c1e9d00 */
[----:B------:R-:W4:Y:S04]  /*1c70*/  LDG.E.128.CONSTANT R16, desc[UR10][R36.64+0x10] ;  /* 0x0000100a24107981 */ /* 0x000f28000c1e9d00 */
[----:B------:R-:W5:Y:S01]  /*1c80*/  LDG.E.128.CONSTANT R20, desc[UR10][R36.64+0x20] ;  /* 0x0000200a24147981 */ /* 0x000f62000c1e9d00 */
[----:B------:R-:W-:Y:S01]  /*1c90*/  LOP3.LUT R28, R35, 0x1, RZ, 0xc0, !PT ;  /* 0x00000001231c7812 */ /* 0x000fe200078ec0ff */
[----:B------:R-:W-:-:S03]  /*1ca0*/  IMAD.MOV.U32 R29, RZ, RZ, 0x3da8ff83 ;  /* 0x3da8ff83ff1d7424 */ /* 0x000fc600078e00ff */
[----:B------:R-:W-:Y:S01]  /*1cb0*/  ISETP.NE.U32.AND P0, PT, R28, 0x1, PT ;  /* 0x000000011c00780c */ /* 0x000fe20003f05070 */
[----:B------:R-:W-:Y:S01]  /*1cc0*/  IMAD.MOV.U32 R28, RZ, RZ, 0x20fd8164 ;  /* 0x20fd8164ff1c7424 */ /* 0x000fe200078e00ff */
[----:B------:R-:W-:Y:S02]  /*1cd0*/  DMUL R30, R32, R32 ;  /* 0x00000020201e7228 */ /* 0x000fe40000000000 */
[----:B------:R-:W-:Y:S02]  /*1ce0*/  FSEL R29, -R29, 0.11223486810922622681, !P0 ;  /* 0x3de5db651d1d7808 */ /* 0x000fe40004000100 */
[----:B------:R-:W-:Y:S01]  /*1cf0*/  FSEL R28, R28, -8.06006814911005101289e+34, !P0 ;  /* 0xf9785eba1c1c7808 */ /* 0x000fe20004000000 */
[----:B------:R-:W-:Y:S01]  /*1d00*/  UMOV UR4, 0x54442d18 ;  /* 0x54442d1800047882 */ /* 0x000fe20000000000 */
[----:B------:R-:W-:Y:S01]  /*1d10*/  UMOV UR5, 0x401921fb ;  /* 0x401921fb00057882 */ /* 0x000fe20000000000 */
[----:B------:R-:W-:Y:S03]  /*1d20*/  BSSY.RECONVERGENT B0, `(.L_x_78) ;  /* 0x0000031000007945 */ /* 0x000fe60003800200 */
        /* <DEDUP_REMOVED lines=8> */
[----:B------:R-:W0:Y:S09]  /*1db0*/  F2F.F64.F32 R14, R24 ;  /* 0x00000018000e7310 */ /* 0x000e320000201800 */
[----:B------:R-:W-:-:S02]  /*1dc0*/  FSEL R18, R12, R32, !P0 ;  /* 0x000000200c127208 */ /* 0x000fc40004000000 */
[----:B------:R-:W-:Y:S01]  /*1dd0*/  FSEL R19, R13, R33, !P0 ;  /* 0x000000210d137208 */ /* 0x000fe20004000000 */
[----:B--2---:R-:W1:Y:S05]  /*1de0*/  F2F.F64.F32 R16, R34 ;  /* 0x0000002200107310 */ /* 0x004e6a0000201800 */
[----:B------:R-:W-:Y:S01]  /*1df0*/  DADD R12, RZ, -R18 ;  /* 0x00000000ff0c7229 */ /* 0x000fe20000000812 */
[----:B------:R-:W-:-:S09]  /*1e00*/  LOP3.LUT P0, RZ, R35, 0x2, RZ, 0xc0, !PT ;  /* 0x0000000223ff7812 */ /* 0x000fd2000780c0ff */
[----:B------:R-:W-:Y:S02]  /*1e10*/  FSEL R12, R18, R12, !P0 ;  /* 0x0000000c120c7208 */ /* 0x000fe40004000000 */
[----:B------:R-:W-:-:S06]  /*1e20*/  FSEL R13, R19, R13, !P0 ;  /* 0x0000000d130d7208 */ /* 0x000fcc0004000000 */
[----:B0-----:R-:W-:Y:S02]  /*1e30*/  DFMA R14, R12, -10, R14 ;  /* 0xc02400000c0e782b */ /* 0x001fe4000000000e */
[----:B-1----:R-:W-:-:S08]  /*1e40*/  DMUL R12, R16, UR4 ;  /* 0x00000004100c7c28 */ /* 0x002fd00008000000 */
[----:B------:R-:W-:Y:S02]  /*1e50*/  DSETP.NEU.AND P0, PT, |R12|, +INF , PT ;  /* 0x7ff000000c00742a */ /* 0x000fe40003f0d200 */
[----:B------:R-:W-:Y:S01]  /*1e60*/  DADD R14, R14, 10 ;  /* 0x402400000e0e7429 */ /* 0x000fe20000000000 */
[----:B------:R-:W-:-:S07]  /*1e70*/  FMUL R24, R34, R34 ;  /* 0x0000002222187220 */ /* 0x000fce0000400000 */
[----:B------:R-:W-:-:S04]  /*1e80*/  DADD R26, R14, R26 ;  /* 0x000000000e1a7229 */ /* 0x000fc8000000001a */
[----:B------:R-:W-:Y:S07]  /*1e90*/  @!P0 BRA `(.L_x_79) ;  /* 0x00000000005c8947 */ /* 0x000fee0003800000 */
        /* <DEDUP_REMOVED lines=20> */
.L_x_81:
[----:B------:R-:W-:Y:S05]  /*1fe0*/  BSYNC.RECONVERGENT B1 ;  /* 0x0000000000017941 */ /* 0x000fea0003800200 */
.L_x_80:
[----:B------:R-:W-:Y:S01]  /*1ff0*/  VIADD R34, R14, 0x1 ;  /* 0x000000010e227836 */ /* 0x000fe20000000000 */
[----:B------:R-:W-:Y:S06]  /*2000*/  BRA `(.L_x_82) ;  /* 0x0000000000087947 */ /* 0x000fec0003800000 */
.L_x_79:
[----:B------:R-:W-:Y:S01]  /*2010*/  DMUL R32, RZ, R12 ;  /* 0x0000000cff207228 */ /* 0x000fe20000000000 */
[----:B------:R-:W-:-:S10]  /*2020*/  IMAD.MOV.U32 R34, RZ, RZ, 0x1 ;  /* 0x00000001ff227424 */ /* 0x000fd400078e00ff */
.L_x_82:
[----:B------:R-:W-:Y:S05]  /*2030*/  BSYNC.RECONVERGENT B0 ;  /* 0x0000000000007941 */ /* 0x000fea0003800200 */
.L_x_78:
        /* <DEDUP_REMOVED lines=14> */
[----:B------:R-:W-:Y:S02]  /*2120*/  FSEL R29, -R29, 0.11223486810922622681, !P0 ;  /* 0x3de5db651d1d7808 */ /* 0x000fe40004000100 */
[----:B------:R-:W-:-:S06]  /*2130*/  FSEL R28, R28, -8.06006814911005101289e+34, !P0 ;  /* 0xf9785eba1c1c7808 */ /* 0x000fcc0004000000 */
[----:B--2---:R-:W-:-:S08]  /*2140*/  DFMA R12, R30, R28, R12 ;  /* 0x0000001c1e0c722b */ /* 0x004fd0000000000c */
[C---:B------:R-:W-:Y:S01]  /*2150*/  DFMA R12, R30.reuse, R12, R14 ;  /* 0x0000000c1e0c722b */ /* 0x040fe2000000000e */
[----:B------:R-:W0:Y:S07]  /*2160*/  F2F.F64.F32 R14, R24 ;  /* 0x00000018000e7310 */ /* 0x000e2e0000201800 */
        /* <DEDUP_REMOVED lines=20> */
.L_x_73:
[----:B------:R-:W0:Y:S02]  /*22b0*/  LDCU UR4, c[0x0][0x398] ;  /* 0x00007300ff0477ac */ /* 0x000e240008000800 */
[----:B0-----:R-:W-:-:S04]  /*22c0*/  ULOP3.LUT UR4, UR4, 0x1, URZ, 0xc0, !UPT ;  /* 0x0000000104047892 */ /* 0x001fc8000f8ec0ff */
[----:B------:R-:W-:-:S04]  /*22d0*/  UISETP.NE.U32.AND UP0, UPT, UR4, 0x1, UPT ;  /* 0x000000010400788c */ /* 0x000fc8000bf05070 */
[----:B------:R-:W-:-:S09]  /*22e0*/  UISETP.NE.U32.AND.EX UP0, UPT, URZ, URZ, UPT, UP0 ;  /* 0x000000ffff00728c */ /* 0x000fd2000bf05100 */
[----:B------:R-:W-:Y:S05]  /*22f0*/  BRA.U UP0, `(.L_x_84) ;  /* 0x0000000500247547 */ /* 0x000fea000b800000 */
[----:B-----5:R-:W-:-:S04]  /*2300*/  LEA R8, P0, R25, R2, 0x2 ;  /* 0x0000000219087211 */ /* 0x020fc800078010ff */
[----:B------:R-:W-:-:S05]  /*2310*/  LEA.HI.X R9, R25, R3, R11, 0x2, P0 ;  /* 0x0000000319097211 */ /* 0x000fca00000f140b */
        /* <DEDUP_REMOVED lines=29> */
[----:B------:R-:W-:Y:S02]  /*24f0*/  IMAD.MOV.U32 R8, RZ, RZ, R14 ;  /* 0x000000ffff087224 */ /* 0x000fe400078e000e */
[----:B------:R-:W-:Y:S02]  /*2500*/  IMAD.MOV.U32 R2, RZ, RZ, R32 ;  /* 0x000000ffff027224 */ /* 0x000fe400078e0020 */
[----:B------:R-:W-:-:S07]  /*2510*/  IMAD.MOV.U32 R3, RZ, RZ, R33 ;  /* 0x000000ffff037224 */ /* 0x000fce00078e0021 */
.L_x_88:
[----:B------:R-:W-:Y:S05]  /*2520*/  BSYNC.RECONVERGENT B1 ;  /* 0x0000000000017941 */ /* 0x000fea0003800200 */
.L_x_87:
[----:B------:R-:W-:Y:S01]  /*2530*/  VIADD R20, R8, 0x1 ;  /* 0x0000000108147836 */ /* 0x000fe20000000000 */
[----:B------:R-:W-:Y:S06]  /*2540*/  BRA `(.L_x_89) ;  /* 0x0000000000087947 */ /* 0x000fec0003800000 */
.L_x_86:
[----:B------:R-:W-:Y:S01]  /*2550*/  DMUL R2, RZ, R12 ;  /* 0x0000000cff027228 */ /* 0x000fe20000000000 */
[----:B------:R-:W-:-:S10]  /*2560*/  IMAD.MOV.U32 R20, RZ, RZ, 0x1 ;  /* 0x00000001ff147424 */ /* 0x000fd400078e00ff */
.L_x_89:
[----:B------:R-:W-:Y:S05]  /*2570*/  BSYNC.RECONVERGENT B0 ;  /* 0x0000000000007941 */ /* 0x000fea0003800200 */
.L_x_85:
        /* <DEDUP_REMOVED lines=29> */
[----:B------:R-:W-:-:S06]  /*2750*/  FSEL R3, R11, R3, !P0 ;  /* 0x000000030b037208 */ /* 0x000fcc0004000000 */
[----:B0-----:R-:W-:-:S08]  /*2760*/  DFMA R8, R2, -10, R8 ;  /* 0xc02400000208782b */ /* 0x001fd00000000008 */
[----:B------:R-:W-:-:S08]  /*2770*/  DADD R8, R8, 10 ;  /* 0x4024000008087429 */ /* 0x000fd00000000000 */
[----:B------:R-:W-:-:S11]  /*2780*/  DADD R26, R26, R8 ;  /* 0x000000001a1a7229 */ /* 0x000fd60000000008 */
.L_x_84:
[----:B------:R-:W-:-:S11]  /*2790*/  DADD R26, R26, 1 ;  /* 0x3ff000001a1a7429 */ /* 0x000fd60000000000 */
.L_x_72:
[----:B--2--5:R-:W0:Y:S01]  /*27a0*/  MUFU.RCP64H R3, R27 ;  /* 0x0000001b00037308 */ /* 0x024e220000001800 */
        /* <DEDUP_REMOVED lines=14> */
[----:B-1----:R-:W-:Y:S05]  /*2890*/  CALL.REL.NOINC `($__internal_2_$__cuda_sm20_dblrcp_rn_slowpath_v3) ;  /* 0x0000000000187944 */ /* 0x002fea0003c00000 */
.L_x_91:
[----:B------:R-:W-:Y:S05]  /*28a0*/  BSYNC.RECONVERGENT B0 ;  /* 0x0000000000007941 */ /* 0x000fea0003800200 */
.L_x_90:
[----:B------:R-:W2:Y:S04]  /*28b0*/  LDG.E.64 R6, desc[UR10][R6.64] ;  /* 0x0000000a06067981 */ /* 0x000ea8000c1e1b00 */
[----:B--2---:R-:W-:Y:S04]  /*28c0*/  ST.E.64 desc[UR10][R6.64], R8 ;  /* 0x0000000806007985 */ /* 0x004fe8000c101b0a */
[----:B------:R-:W2:Y:S04]  /*28d0*/  LDG.E.64 R4, desc[UR10][R4.64] ;  /* 0x0000000a04047981 */ /* 0x000ea8000c1e1b00 */
[----:B--2---:R-:W-:Y:S01]  /*28e0*/  ST.E.64 desc[UR10][R4.64], RZ ;  /* 0x000000ff04007985 */ /* 0x004fe2000c101b0a */
[----:B------:R-:W-:Y:S05]  /*28f0*/  EXIT ;  /* 0x000000000000794d */ /* 0x000fea0003800000 */
        .weak           $__internal_2_$__cuda_sm20_dblrcp_rn_slowpath_v3
        .type           $__internal_2_$__cuda_sm20_dblrcp_rn_slowpath_v3,@function
        .size           $__internal_2_$__cuda_sm20_dblrcp_rn_slowpath_v3,($_Z28init_first_population_kernelP11ParticipantS0_mmP17curandStateXORWOWff$__internal_trig_reduction_slowpathd - $__internal_2_$__cuda_sm20_dblrcp_rn_slowpath_v3)
$__internal_2_$__cuda_sm20_dblrcp_rn_slowpath_v3:
[----:B------:R-:W-:Y:S01]  /*2900*/  DSETP.GTU.AND P0, PT, |R12|, +INF , PT ;  /* 0x7ff000000c00742a */ /* 0x000fe20003f0c200 */
[----:B------:R-:W-:-:S13]  /*2910*/  BSSY.RECONVERGENT B1, `(.L_x_92) ;  /* 0x0000024000017945 */ /* 0x000fda0003800200 */
[----:B------:R-:W-:Y:S05]  /*2920*/  @P0 BRA `(.L_x_93) ;  /* 0x0000000000800947 */ /* 0x000fea0003800000 */
[----:B------:R-:W-:-:S05]  /*2930*/  LOP3.LUT R8, R13, 0x7fffffff, RZ, 0xc0, !PT ;  /* 0x7fffffff0d087812 */ /* 0x000fca00078ec0ff */
[----:B------:R-:W-:-:S05]  /*2940*/  VIADD R2, R8, 0xffffffff ;  /* 0xffffffff08027836 */ /* 0x000fca0000000000 */
        /* <DEDUP_REMOVED lines=20> */
.L_x_95:
        /* <DEDUP_REMOVED lines=10> */
.L_x_93:
[----:B------:R-:W-:Y:S01]  /*2b30*/  LOP3.LUT R3, R13, 0x80000, RZ, 0xfc, !PT ;  /* 0x000800000d037812 */ /* 0x000fe200078efcff */
[----:B------:R-:W-:-:S07]  /*2b40*/  IMAD.MOV.U32 R2, RZ, RZ, R12 ;  /* 0x000000ffff027224 */ /* 0x000fce00078e000c */
.L_x_94:
[----:B------:R-:W-:Y:S05]  /*2b50*/  BSYNC.RECONVERGENT B1 ;  /* 0x0000000000017941 */ /* 0x000fea0003800200 */
.L_x_92:
[----:B------:R-:W-:Y:S02]  /*2b60*/  IMAD.MOV.U32 R8, RZ, RZ, R2 ;  /* 0x000000ffff087224 */ /* 0x000fe400078e0002 */
[----:B------:R-:W-:Y:S02]  /*2b70*/  IMAD.MOV.U32 R9, RZ, RZ, R3 ;  /* 0x000000ffff097224 */ /* 0x000fe400078e0003 */
[----:B------:R-:W-:Y:S02]  /*2b80*/  IMAD.MOV.U32 R2, RZ, RZ, R0 ;  /* 0x000000ffff027224 */ /* 0x000fe400078e0000 */
[----:B------:R-:W-:-:S04]  /*2b90*/  IMAD.MOV.U32 R3, RZ, RZ, 0x0 ;  /* 0x00000000ff037424 */ /* 0x000fc800078e00ff */
[----:B------:R-:W-:Y:S05]  /*2ba0*/  RET.REL.NODEC R2 `(_Z28init_first_population_kernelP11ParticipantS0_mmP17curandStateXORWOWff) ;  /* 0xffffffd402147950 */ /* 0x000fea0003c3ffff */
        .type           $_Z28init_first_population_kernelP11ParticipantS0_mmP17curandStateXORWOWff$__internal_trig_reduction_slowpathd,@function
        .size           $_Z28init_first_population_kernelP11ParticipantS0_mmP17curandStateXORWOWff$__internal_trig_reduction_slowpathd,(.L_x_117 - $_Z28init_first_population_kernelP11ParticipantS0_mmP17curandStateXORWOWff$__internal_trig_reduction_slowpathd)
$_Z28init_first_population_kernelP11ParticipantS0_mmP17curandStateXORWOWff$__internal_trig_reduction_slowpathd:
[--C-:B------:R-:W-:Y:S01]  /*2bb0*/  SHF.R.U32.HI R20, RZ, 0x14, R13.reuse ;  /* 0x00000014ff147819 */ /* 0x100fe2000001160d */
[----:B------:R-:W-:Y:S02]  /*2bc0*/  IMAD.MOV.U32 R33, RZ, RZ, R13 ;  /* 0x000000ffff217224 */ /* 0x000fe400078e000d */
[----:B------:R-:W-:Y:S01]  /*2bd0*/  IMAD.MOV.U32 R18, RZ, RZ, RZ ;  /* 0x000000ffff127224 */ /* 0x000fe200078e00ff */
[----:B------:R-:W-:-:S04]  /*2be0*/  LOP3.LUT R14, R20, 0x7ff, RZ, 0xc0, !PT ;  /* 0x000007ff140e7812 */ /* 0x000fc800078ec0ff */
[----:B------:R-:W-:-:S13]  /*2bf0*/  ISETP.NE.AND P0, PT, R14, 0x7ff, PT ;  /* 0x000007ff0e00780c */ /* 0x000fda0003f05270 */
[----:B------:R-:W-:Y:S05]  /*2c00*/  @!P0 BRA `(.L_x_96) ;  /* 0x00000008006c8947 */ /* 0x000fea0003800000 */
[----:B------:R-:W-:Y:S01]  /*2c10*/  VIADD R14, R14, 0xfffffc00 ;  /* 0xfffffc000e0e7836 */ /* 0x000fe20000000000 */
[----:B------:R-:W-:Y:S01]  /*2c20*/  BSSY.RECONVERGENT B2, `(.L_x_97) ;  /* 0x0000035000027945 */ /* 0x000fe20003800200 */
[----:B------:R-:W-:-:S03]  /*2c30*/  CS2R R16, SRZ ;  /* 0x0000000000107805 */ /* 0x000fc6000001ff00 */
[----:B------:R-:W-:Y:S02]  /*2c40*/  SHF.R.U32.HI R22, RZ, 0x6, R14 ;  /* 0x00000006ff167819 */ /* 0x000fe4000001160e */
[----:B------:R-:W-:Y:S02]  /*2c50*/  ISETP.GE.U32.AND P0, PT, R14, 0x80, PT ;  /* 0x000000800e00780c */ /* 0x000fe40003f06070 */
[C---:B------:R-:W-:Y:S02]  /*2c60*/  IADD3 R14, PT, PT, -R22.reuse, 0x13, RZ ;  /* 0x00000013160e7810 */ /* 0x040fe40007ffe1ff */
[----:B------:R-:W-:Y:S02]  /*2c70*/  IADD3 R18, PT, PT, -R22, 0xf, RZ ;  /* 0x0000000f16127810 */ /* 0x000fe40007ffe1ff */
[----:B------:R-:W-:-:S04]  /*2c80*/  SEL R19, R14, 0x12, P0 ;  /* 0x000000120e137807 */ /* 0x000fc80000000000 */
[----:B------:R-:W-:-:S13]  /*2c90*/  ISETP.GE.AND P0, PT, R18, R19, PT ;  /* 0x000000131200720c */ /* 0x000fda0003f06270 */
[----:B------:R-:W-:Y:S05]  /*2ca0*/  @P0 BRA `(.L_x_98) ;  /* 0x0000000000b00947 */ /* 0x000fea0003800000 */
[----:B------:R-:W0:Y:S01]  /*2cb0*/  LDC.64 R14, c[0x0][0x358] ;  /* 0x0000d600ff0e7b82 */ /* 0x000e220000000a00 */
[C---:B------:R-:W-:Y:S01]  /*2cc0*/  SHF.L.U64.HI R21, R32.reuse, 0xb, R33 ;  /* 0x0000000b20157819 */ /* 0x040fe20000010221 */
[----:B------:R-:W-:Y:S01]  /*2cd0*/  BSSY.RECONVERGENT B3, `(.L_x_99) ;  /* 0x0000023000037945 */ /* 0x000fe20003800200 */
[----:B------:R-:W-:Y:S01]  /*2ce0*/  IADD3 R22, PT, PT, RZ, -R22, -R19 ;  /* 0x80000016ff167210 */ /* 0x000fe20007ffe813 */
[----:B------:R-:W-:Y:S01]  /*2cf0*/  IMAD.SHL.U32 R23, R32, 0x800, RZ ;  /* 0x0000080020177824 */ /* 0x000fe200078e00ff */
[----:B------:R-:W-:Y:S01]  /*2d00*/  CS2R R16, SRZ ;  /* 0x0000000000107805 */ /* 0x000fe2000001ff00 */
[----:B------:R-:W-:Y:S01]  /*2d10*/  IMAD.MOV.U32 R29, RZ, RZ, R18 ;  /* 0x000000ffff1d7224 */ /* 0x000fe200078e0012 */
[----:B------:R-:W-:Y:S01]  /*2d20*/  LOP3.LUT R21, R21, 0x80000000, RZ, 0xfc, !PT ;  /* 0x8000000015157812 */ /* 0x000fe200078efcff */
[----:B------:R-:W-:-:S07]  /*2d30*/  IMAD.MOV.U32 R28, RZ, RZ, RZ ;  /* 0x000000ffff1c7224 */ /* 0x000fce00078e00ff */
.L_x_100:
        /* <DEDUP_REMOVED lines=20> */
[----:B------:R-:W-:Y:S02]  /*2e80*/  VIADD R28, R28, 0x1 ;  /* 0x000000011c1c7836 */ /* 0x000fe40000000000 */
[----:B------:R-:W-:Y:S01]  /*2e90*/  IMAD.X R18, RZ, RZ, R18, P0 ;  /* 0x000000ffff127224 */ /* 0x000fe200000e0612 */
[----:B------:R-:W-:Y:S02]  /*2ea0*/  ISETP.NE.AND P0, PT, R22, -0xf, PT ;  /* 0xfffffff11600780c */ /* 0x000fe40003f05270 */
[----:B------:R-:W-:-:S05]  /*2eb0*/  IADD3.X R30, P1, PT, R19, R30, RZ, P1, !PT ;  /* 0x0000001e131e7210 */ /* 0x000fca0000f3e4ff */
[----:B------:R-:W-:Y:S02]  /*2ec0*/  IMAD.X R19, RZ, RZ, R18, P1 ;  /* 0x000000ffff137224 */ /* 0x000fe400008e0612 */
[----:B0-----:R-:W-:Y:S02]  /*2ed0*/  IMAD.MOV.U32 R16, RZ, RZ, R30 ;  /* 0x000000ffff107224 */ /* 0x001fe400078e001e */
[----:B------:R-:W-:Y:S02]  /*2ee0*/  IMAD.MOV.U32 R17, RZ, RZ, R19 ;  /* 0x000000ffff117224 */ /* 0x000fe400078e0013 */
[----:B------:R-:W-:Y:S05]  /*2ef0*/  @P0 BRA `(.L_x_100) ;  /* 0xfffffffc00900947 */ /* 0x000fea000383ffff */
[----:B------:R-:W-:Y:S05]  /*2f00*/  BSYNC.RECONVERGENT B3 ;  /* 0x0000000000037941 */ /* 0x000fea0003800200 */
.L_x_99:
[----:B------:R-:W-:-:S05]  /*2f10*/  LOP3.LUT R14, R20, 0x7ff, RZ, 0xc0, !PT ;  /* 0x000007ff140e7812 */ /* 0x000fca00078ec0ff */
[----:B------:R-:W-:-:S05]  /*2f20*/  VIADD R14, R14, 0xfffffc00 ;  /* 0xfffffc000e0e7836 */ /* 0x000fca0000000000 */
[----:B------:R-:W-:Y:S02]  /*2f30*/  SHF.R.U32.HI R15, RZ, 0x6, R14 ;  /* 0x00000006ff0f7819 */ /* 0x000fe4000001160e */
[----:B------:R-:W-:Y:S02]  /*2f40*/  ISETP.GE.U32.AND P0, PT, R14, 0x80, PT ;  /* 0x000000800e00780c */ /* 0x000fe40003f06070 */
[----:B------:R-:W-:-:S04]  /*2f50*/  IADD3 R15, PT, PT, -R15, 0x13, RZ ;  /* 0x000000130f0f7810 */ /* 0x000fc80007ffe1ff */
[----:B------:R-:W-:-:S07]  /*2f60*/  SEL R18, R15, 0x12, P0 ;  /* 0x000000120f127807 */ /* 0x000fce0000000000 */
.L_x_98:
[----:B------:R-:W-:Y:S05]  /*2f70*/  BSYNC.RECONVERGENT B2 ;  /* 0x0000000000027941 */ /* 0x000fea0003800200 */
.L_x_97:
[C---:B------:R-:W-:Y:S02]  /*2f80*/  LOP3.LUT R14, R20.reuse, 0x7ff, RZ, 0xc0, !PT ;  /* 0x000007ff140e7812 */ /* 0x040fe400078ec0ff */
[----:B------:R-:W-:-:S03]  /*2f90*/  LOP3.LUT P0, R29, R20, 0x3f, RZ, 0xc0, !PT ;  /* 0x0000003f141d7812 */ /* 0x000fc6000780c0ff */
[----:B------:R-:W-:-:S05]  /*2fa0*/  VIADD R14, R14, 0xfffffc00 ;  /* 0xfffffc000e0e7836 */ /* 0x000fca0000000000 */
[----:B------:R-:W-:-:S05]  /*2fb0*/  SHF.R.U32.HI R15, RZ, 0x6, R14 ;  /* 0x00000006ff0f7819 */ /* 0x000fca000001160e */
[----:B------:R-:W-:-:S04]  /*2fc0*/  IMAD.IADD R14, R15, 0x1, R18 ;  /* 0x000000010f0e7824 */ /* 0x000fc800078e0212 */
[----:B------:R-:W-:-:S05]  /*2fd0*/  IMAD.U32 R33, R14, 0x8, R1 ;  /* 0x000000080e217824 */ /* 0x000fca00078e0001 */
[----:B------:R0:W-:Y:S04]  /*2fe0*/  STL.64 [R33+-0x78], R16 ;  /* 0xffff881021007387 */ /* 0x0001e80000100a00 */
[----:B------:R-:W2:Y:S04]  /*2ff0*/  @P0 LDL.64 R20, [R1+0x8] ;  /* 0x0000080001140983 */ /* 0x000ea80000100a00 */
[----:B------:R-:W3:Y:S04]  /*3000*/  LDL.64 R14, [R1+0x10] ;  /* 0x00001000010e7983 */ /* 0x000ee80000100a00 */
[----:B------:R-:W4:Y:S01]  /*3010*/  LDL.64 R18, [R1+0x18] ;  /* 0x0000180001127983 */ /* 0x000f220000100a00 */
[----:B------:R-:W-:Y:S01]  /*3020*/  BSSY.RECONVERGENT B2, `(.L_x_101) ;  /* 0x0000035000027945 */ /* 0x000fe20003800200 */
[----:B--2---:R-:W-:-:S02]  /*3030*/  @P0 SHF.R.U64 R22, R20, 0x1, R21 ;  /* 0x0000000114160819 */ /* 0x004fc40000001215 */
[----:B------:R-:W-:Y:S02]  /*3040*/  @P0 SHF.R.U32.HI R28, RZ, 0x1, R21 ;  /* 0x00000001ff1c0819 */ /* 0x000fe40000011615 */
[----:B------:R-:W-:Y:S02]  /*3050*/  @P0 LOP3.LUT R21, R29, 0x3f, RZ, 0x3c, !PT ;  /* 0x0000003f1d150812 */ /* 0x000fe400078e3cff */
[----:B---3--:R-:W-:Y:S02]  /*3060*/  @P0 SHF.L.U32 R23, R14, R29, RZ ;  /* 0x0000001d0e170219 */ /* 0x008fe400000006ff */
[----:B0-----:R-:W-:Y:S02]  /*3070*/  @P0 SHF.R.U64 R16, R22, R21, R28 ;  /* 0x0000001516100219 */ /* 0x001fe4000000121c */
[--C-:B------:R-:W-:Y:S02]  /*3080*/  @P0 SHF.R.U32.HI R20, RZ, 0x1, R15.reuse ;  /* 0x00000001ff140819 */ /* 0x100fe4000001160f */
[----:B------:R-:W-:-:S02]  /*3090*/  @P0 SHF.R.U64 R31, R14, 0x1, R15 ;  /* 0x000000010e1f0819 */ /* 0x000fc4000000120f */
[----:B------:R-:W-:Y:S02]  /*30a0*/  @P0 SHF.L.U64.HI R30, R14, R29, R15 ;  /* 0x0000001d0e1e0219 */ /* 0x000fe4000001020f */
[----:B------:R-:W-:Y:S02]  /*30b0*/  @P0 SHF.R.U32.HI R17, RZ, R21, R28 ;  /* 0x00000015ff110219 */ /* 0x000fe4000001161c */
[----:B------:R-:W-:Y:S02]  /*30c0*/  @P0 LOP3.LUT R14, R23, R16, RZ, 0xfc, !PT ;  /* 0x00000010170e0212 */ /* 0x000fe400078efcff */
[----:B----4-:R-:W-:Y:S02]  /*30d0*/  @P0 SHF.L.U32 R22, R18, R29, RZ ;  /* 0x0000001d12160219 */ /* 0x010fe400000006ff */
[----:B------:R-:W-:Y:S01]  /*30e0*/  @P0 SHF.R.U64 R31, R31, R21, R20 ;  /* 0x000000151f1f0219 */ /* 0x000fe20000001214 */
[----:B------:R-:W-:Y:S01]  /*30f0*/  IMAD.SHL.U32 R16, R14, 0x4, RZ ;  /* 0x000000040e107824 */ /* 0x000fe200078e00ff */
[----:B------:R-:W-:-:S02]  /*3100*/  @P0 LOP3.LUT R15, R30, R17, RZ, 0xfc, !PT ;  /* 0x000000111e0f0212 */ /* 0x000fc400078efcff */
[----:B------:R-:W-:Y:S02]  /*3110*/  @P0 SHF.L.U64.HI R29, R18, R29, R19 ;  /* 0x0000001d121d0219 */ /* 0x000fe40000010213 */
[----:B------:R-:W-:Y:S02]  /*3120*/  @P0 SHF.R.U32.HI R20, RZ, R21, R20 ;  /* 0x00000015ff140219 */ /* 0x000fe40000011614 */
[----:B------:R-:W-:Y:S02]  /*3130*/  @P0 LOP3.LUT R18, R22, R31, RZ, 0xfc, !PT ;  /* 0x0000001f16120212 */ /* 0x000fe400078efcff */
[----:B------:R-:W-:Y:S02]  /*3140*/  SHF.L.U64.HI R14, R14, 0x2, R15 ;  /* 0x000000020e0e7819 */ /* 0x000fe4000001020f */
[----:B------:R-:W-:Y:S02]  /*3150*/  @P0 LOP3.LUT R19, R29, R20, RZ, 0xfc, !PT ;  /* 0x000000141d130212 */ /* 0x000fe400078efcff */
[----:B------:R-:W-:-:S02]  /*3160*/  SHF.L.W.U32.HI R15, R15, 0x2, R18 ;  /* 0x000000020f0f7819 */ /* 0x000fc40000010e12 */
[----:B------:R-:W-:Y:S02]  /*3170*/  IADD3 RZ, P0, PT, RZ, -R16, RZ ;  /* 0x80000010ffff7210 */ /* 0x000fe40007f1e0ff */
[----:B------:R-:W-:Y:S02]  /*3180*/  LOP3.LUT R17, RZ, R14, RZ, 0x33, !PT ;  /* 0x0000000eff117212 */ /* 0x000fe400078e33ff */
[----:B------:R-:W-:Y:S02]  /*3190*/  SHF.L.W.U32.HI R18, R18, 0x2, R19 ;  /* 0x0000000212127819 */ /* 0x000fe40000010e13 */
[----:B------:R-:W-:Y:S02]  /*31a0*/  LOP3.LUT R20, RZ, R15, RZ, 0x33, !PT ;  /* 0x0000000fff147212 */ /* 0x000fe400078e33ff */
[----:B------:R-:W-:Y:S02]  /*31b0*/  IADD3.X R17, P0, PT, RZ, R17, RZ, P0, !PT ;  /* 0x00000011ff117210 */ /* 0x000fe4000071e4ff */
[----:B------:R-:W-:-:S02]  /*31c0*/  LOP3.LUT R21, RZ, R18, RZ, 0x33, !PT ;  /* 0x00000012ff157212 */ /* 0x000fc400078e33ff */
[----:B------:R-:W-:Y:S02]  /*31d0*/  IADD3.X R20, P1, PT, RZ, R20, RZ, P0, !PT ;  /* 0x00000014ff147210 */ /* 0x000fe4000073e4ff */
[----:B------:R-:W-:-:S03]  /*31e0*/  ISETP.GT.U32.AND P2, PT, R15, -0x1, PT ;  /* 0xffffffff0f00780c */ /* 0x000fc60003f44070 */
[----:B------:R-:W-:Y:S01]  /*31f0*/  IMAD.X R21, RZ, RZ, R21, P1 ;  /* 0x000000ffff157224 */ /* 0x000fe200008e0615 */
[----:B------:R-:W-:-:S04]  /*3200*/  ISETP.GT.AND.EX P0, PT, R18, -0x1, PT, P2 ;  /* 0xffffffff1200780c */ /* 0x000fc80003f04320 */
[----:B------:R-:W-:Y:S02]  /*3210*/  SEL R21, R18, R21, P0 ;  /* 0x0000001512157207 */ /* 0x000fe40000000000 */
[----:B------:R-:W-:Y:S02]  /*3220*/  SEL R22, R15, R20, P0 ;  /* 0x000000140f167207 */ /* 0x000fe40000000000 */
[----:B------:R-:W-:-:S04]  /*3230*/  ISETP.NE.U32.AND P1, PT, R21, RZ, PT ;  /* 0x000000ff1500720c */ /* 0x000fc80003f25070 */
[----:B------:R-:W-:Y:S01]  /*3240*/  SEL R15, R22, R21, !P1 ;  /* 0x00000015160f7207 */ /* 0x000fe20004800000 */
[----:B------:R-:W-:-:S05]  /*3250*/  @!P0 IMAD.MOV R16, RZ, RZ, -R16 ;  /* 0x000000ffff108224 */ /* 0x000fca00078e0a10 */
[----:B------:R-:W0:Y:S02]  /*3260*/  FLO.U32 R15, R15 ;  /* 0x0000000f000f7300 */ /* 0x000e2400000e0000 */
[C---:B0-----:R-:W-:Y:S02]  /*3270*/  IADD3 R23, PT, PT, -R15.reuse, 0x1f, RZ ;  /* 0x0000001f0f177810 */ /* 0x041fe40007ffe1ff */
[----:B------:R-:W-:-:S03]  /*3280*/  IADD3 R20, PT, PT, -R15, 0x3f, RZ ;  /* 0x0000003f0f147810 */ /* 0x000fc60007ffe1ff */
[----:B------:R-:W-:Y:S01]  /*3290*/  @P1 IMAD.MOV R20, RZ, RZ, R23 ;  /* 0x000000ffff141224 */ /* 0x000fe200078e0217 */
[----:B------:R-:W-:-:S04]  /*32a0*/  SEL R23, R14, R17, P0 ;  /* 0x000000110e177207 */ /* 0x000fc80000000000 */
[----:B------:R-:W-:-:S13]  /*32b0*/  ISETP.NE.AND P1, PT, R20, RZ, PT ;  /* 0x000000ff1400720c */ /* 0x000fda0003f25270 */
[----:B------:R-:W-:Y:S05]  /*32c0*/  @!P1 BRA `(.L_x_102) ;  /* 0x0000000000289947 */ /* 0x000fea0003800000 */
[----:B------:R-:W-:Y:S02]  /*32d0*/  LOP3.LUT R15, R20, 0x3f, RZ, 0xc0, !PT ;  /* 0x0000003f140f7812 */ /* 0x000fe400078ec0ff */
[--C-:B------:R-:W-:Y:S02]  /*32e0*/  SHF.R.U64 R17, R16, 0x1, R23.reuse ;  /* 0x0000000110117819 */ /* 0x100fe40000001217 */
        /* <DEDUP_REMOVED lines=8> */
.L_x_102:
[----:B------:R-:W-:Y:S05]  /*3370*/  BSYNC.RECONVERGENT B2 ;  /* 0x0000000000027941 */ /* 0x000fea0003800200 */
.L_x_101:
[----:B------:R-:W-:Y:S01]  /*3380*/  IMAD.WIDE.U32 R16, R22, 0x2168c235, RZ ;  /* 0x2168c23516107825 */ /* 0x000fe200078e00ff */
[----:B------:R-:W-:-:S03]  /*3390*/  SHF.R.U32.HI R19, RZ, 0x1e, R19 ;  /* 0x0000001eff137819 */ /* 0x000fc60000011613 */
[----:B------:R-:W-:Y:S01]  /*33a0*/  IMAD.MOV.U32 R14, RZ, RZ, R17 ;  /* 0x000000ffff0e7224 */ /* 0x000fe200078e0011 */
[----:B------:R-:W-:Y:S01]  /*33b0*/  IADD3 RZ, P1, PT, R16, R16, RZ ;  /* 0x0000001010ff7210 */ /* 0x000fe20007f3e0ff */
[----:B------:R-:W-:Y:S01]  /*33c0*/  IMAD.MOV.U32 R15, RZ, RZ, RZ ;  /* 0x000000ffff0f7224 */ /* 0x000fe200078e00ff */
[----:B------:R-:W-:Y:S01]  /*33d0*/  LEA.HI R18, R18, R19, RZ, 0x1 ;  /* 0x0000001312127211 */ /* 0x000fe200078f08ff */
[----:B------:R-:W-:-:S04]  /*33e0*/  IMAD.HI.U32 R17, R21, -0x36f0255e, RZ ;  /* 0xc90fdaa215117827 */ /* 0x000fc800078e00ff */
[----:B------:R-:W-:-:S04]  /*33f0*/  IMAD.WIDE.U32 R14, R22, -0x36f0255e, R14 ;  /* 0xc90fdaa2160e7825 */ /* 0x000fc800078e000e */
[----:B------:R-:W-:-:S04]  /*3400*/  IMAD.WIDE.U32 R14, P2, R21, 0x2168c235, R14 ;  /* 0x2168c235150e7825 */ /* 0x000fc8000784000e */
[----:B------:R-:W-:Y:S01]  /*3410*/  IMAD R21, R21, -0x36f0255e, RZ ;  /* 0xc90fdaa215157824 */ /* 0x000fe200078e02ff */
[----:B------:R-:W-:Y:S01]  /*3420*/  IADD3.X RZ, P1, PT, R14, R14, RZ, P1, !PT ;  /* 0x0000000e0eff7210 */ /* 0x000fe20000f3e4ff */
[----:B------:R-:W-:-:S03]  /*3430*/  IMAD.X R16, RZ, RZ, R17, P2 ;  /* 0x000000ffff107224 */ /* 0x000fc600010e0611 */
[----:B------:R-:W-:-:S04]  /*3440*/  IADD3 R15, P2, PT, R21, R15, RZ ;  /* 0x0000000f150f7210 */ /* 0x000fc80007f5e0ff */
        /* <DEDUP_REMOVED lines=12> */
[----:B------:R-:W-:-:S02]  /*3510*/  @!P0 LOP3.LUT R13, R13, 0x80000000, RZ, 0x3c, !PT ;  /* 0x800000000d0d8812 */ /* 0x000fc400078e3cff */
[----:B------:R-:W-:Y:S01]  /*3520*/  SHF.R.U64 R32, R32, 0xa, R15 ;  /* 0x0000000a20207819 */ /* 0x000fe2000000120f */
[----:B------:R-:W-:-:S03]  /*3530*/  IMAD.SHL.U32 R14, R14, 0x100000, RZ ;  /* 0x001000000e0e7824 */ /* 0x000fc600078e00ff */
[----:B------:R-:W-:-:S03]  /*3540*/  IADD3 R32, P2, PT, R32, 0x1, RZ ;  /* 0x0000000120207810 */ /* 0x000fc60007f5e0ff */
[----:B------:R-:W-:Y:S01]  /*3550*/  @P1 IMAD.MOV R18, RZ, RZ, -R18 ;  /* 0x000000ffff121224 */ /* 0x000fe200078e0a12 */
[----:B------:R-:W-:-:S04]  /*3560*/  LEA.HI.X R15, R15, RZ, RZ, 0x16, P2 ;  /* 0x000000ff0f0f7211 */ /* 0x000fc800010fb4ff */
[--C-:B------:R-:W-:Y:S02]  /*3570*/  SHF.R.U64 R32, R32, 0x1, R15.reuse ;  /* 0x0000000120207819 */ /* 0x100fe4000000120f */
[----:B------:R-:W-:Y:S02]  /*3580*/  SHF.R.U32.HI R15, RZ, 0x1, R15 ;  /* 0x00000001ff0f7819 */ /* 0x000fe4000001160f */
[----:B------:R-:W-:-:S04]  /*3590*/  IADD3 R32, P2, P3, RZ, RZ, R32 ;  /* 0x000000ffff207210 */ /* 0x000fc80007b5e020 */
[----:B------:R-:W-:-:S04]  /*35a0*/  IADD3.X R14, PT, PT, R14, 0x3fe00000, R15, P2, P3 ;  /* 0x3fe000000e0e7810 */ /* 0x000fc800017e640f */
[----:B------:R-:W-:-:S07]  /*35b0*/  LOP3.LUT R33, R14, R13, RZ, 0xfc, !PT ;  /* 0x0000000d0e217212 */ /* 0x000fce00078efcff */
.L_x_96:
[----:B------:R-:W-:Y:S02]  /*35c0*/  IMAD.MOV.U32 R13, RZ, RZ, 0x0 ;  /* 0x00000000ff0d7424 */ /* 0x000fe400078e00ff */
[----:B------:R-:W-:Y:S02]  /*35d0*/  IMAD.MOV.U32 R14, RZ, RZ, R18 ;  /* 0x000000ffff0e7224 */ /* 0x000fe400078e0012 */
[----:B------:R-:W-:Y:S05]  /*35e0*/  RET.REL.NODEC R12 `(_Z28init_first_population_kernelP11ParticipantS0_mmP17curandStateXORWOWff) ;  /* 0xffffffc80c847950 */ /* 0x000fea0003c3ffff */
.L_x_103:
        /* <DEDUP_REMOVED lines=9> */
.L_x_117:


//--------------------- .text._Z23init_state_array_kernelPlP17curandStateXORWOWm --------------------------
	.section	.text._Z23init_state_array_kernelPlP17curandStateXORWOWm,"ax",@progbits
	.align	128
        .global         _Z23init_state_array_kernelPlP17curandStateXORWOWm
        .type           _Z23init_state_array_kernelPlP17curandStateXORWOWm,@function
        .size           _Z23init_state_array_kernelPlP17curandStateXORWOWm,(.L_x_121 - _Z23init_state_array_kernelPlP17curandStateXORWOWm)
        .other          _Z23init_state_array_kernelPlP17curandStateXORWOWm,@"STO_CUDA_ENTRY STV_DEFAULT"
_Z23init_state_array_kernelPlP17curandStateXORWOWm:
.text._Z23init_state_array_kernelPlP17curandStateXORWOWm:
[----:B------:R-:W-:Y:S01]  /*0000*/  LDC R1, c[0x0][0x37c] ;  /* 0x0000df00ff017b82 */ /* 0x000fe20000000800 */
[----:B------:R-:W0:Y:S01]  /*0010*/  S2R R0, SR_TID.X ;  /* 0x0000000000007919 */ /* 0x000e220000002100 */
[----:B------:R-:W0:Y:S01]  /*0020*/  LDCU UR4, c[0x0][0x360] ;  /* 0x00006c00ff0477ac */ /* 0x000e220008000800 */
[----:B------:R-:W0:Y:S01]  /*0030*/  S2R R3, SR_CTAID.X ;  /* 0x0000000000037919 */ /* 0x000e220000002500 */
[----:B------:R-:W1:Y:S01]  /*0040*/  LDCU.64 UR6, c[0x0][0x390] ;  /* 0x00007200ff0677ac */ /* 0x000e620008000a00 */
[----:B0-----:R-:W-:-:S05]  /*0050*/  IMAD R0, R3, UR4, R0 ;  /* 0x0000000403007c24 */ /* 0x001fca000f8e0200 */
[----:B-1----:R-:W-:-:S04]  /*0060*/  ISETP.GE.U32.AND P0, PT, R0, UR6, PT ;  /* 0x0000000600007c0c */ /* 0x002fc8000bf06070 */
[----:B------:R-:W-:-:S13]  /*0070*/  ISETP.GE.U32.AND.EX P0, PT, RZ, UR7, PT, P0 ;  /* 0x00000007ff007c0c */ /* 0x000fda000bf06100 */
[----:B------:R-:W-:Y:S05]  /*0080*/  @P0 EXIT ;  /* 0x000000000000094d */ /* 0x000fea0003800000 */
[----:B------:R-:W0:Y:S01]  /*0090*/  LDCU.64 UR6, c[0x0][0x380] ;  /* 0x00007000ff0677ac */ /* 0x000e220008000a00 */
[----:B------:R-:W-:Y:S01]  /*00a0*/  IMAD.MOV.U32 R13, RZ, RZ, RZ ;  /* 0x000000ffff0d7224 */ /* 0x000fe200078e00ff */
[----:B------:R-:W1:Y:S01]  /*00b0*/  LDC.64 R6, c[0x0][0x388] ;  /* 0x0000e200ff067b82 */ /* 0x000e620000000a00 */
[----:B------:R-:W2:Y:S01]  /*00c0*/  LDCU.64 UR4, c[0x0][0x358] ;  /* 0x00006b00ff0477ac */ /* 0x000ea20008000a00 */
[----:B0-----:R-:W-:-:S04]  /*00d0*/  LEA R2, P0, R0, UR6, 0x3 ;  /* 0x0000000600027c11 */ /* 0x001fc8000f8018ff */
[----:B------:R-:W-:-:S06]  /*00e0*/  LEA.HI.X R3, R0, UR7, R13, 0x3, P0 ;  /* 0x0000000700037c11 */ /* 0x000fcc00080f1c0d */
[----:B--2---:R-:W2:Y:S01]  /*00f0*/  LDG.E.64 R2, desc[UR4][R2.64] ;  /* 0x0000000402027981 */ /* 0x004ea2000c1e1b00 */
[----:B------:R-:W-:Y:S01]  /*0100*/  IMAD R9, R13, 0x30, RZ ;  /* 0x000000300d097824 */ /* 0x000fe200078e02ff */
[C---:B------:R-:W-:Y:S01]  /*0110*/  ISETP.NE.AND P0, PT, R0.reuse, RZ, PT ;  /* 0x000000ff0000720c */ /* 0x040fe20003f05270 */
[----:B-1----:R-:W-:Y:S01]  /*0120*/  IMAD.WIDE.U32 R6, R0, 0x30, R6 ;  /* 0x0000003000067825 */ /* 0x002fe200078e0006 */
[----:B------:R-:W-:Y:S03]  /*0130*/  BSSY.RECONVERGENT B0, `(.L_x_104) ;  /* 0x00000df000007945 */ /* 0x000fe60003800200 */
[----:B------:R-:W-:Y:S01]  /*0140*/  IMAD.IADD R7, R7, 0x1, R9 ;  /* 0x0000000107077824 */ /* 0x000fe200078e0209 */
[----:B--2---:R-:W-:Y:S02]  /*0150*/  LOP3.LUT R4, R2, 0xaad26b49, RZ, 0x3c, !PT ;  /* 0xaad26b4902047812 */ /* 0x004fe400078e3cff */
[----:B------:R-:W-:-:S03]  /*0160*/  LOP3.LUT R5, R3, 0xf7dcefdd, RZ, 0x3c, !PT ;  /* 0xf7dcefdd03057812 */ /* 0x000fc600078e3cff */
[----:B------:R-:W-:Y:S02]  /*0170*/  IMAD R4, R4, 0x4182bed5, RZ ;  /* 0x4182bed504047824 */ /* 0x000fe400078e02ff */
[----:B------:R-:W-:Y:S02]  /*0180*/  IMAD R5, R5, -0x658354e5, RZ ;  /* 0x9a7cab1b05057824 */ /* 0x000fe400078e02ff */
[C---:B------:R-:W-:Y:S01]  /*0190*/  VIADD R9, R4.reuse, 0x75bcd15 ;  /* 0x075bcd1504097836 */ /* 0x040fe20000000000 */
[C---:B------:R-:W-:Y:S01]  /*01a0*/  LOP3.LUT R2, R4.reuse, 0x159a55e5, RZ, 0x3c, !PT ;  /* 0x159a55e504027812 */ /* 0x040fe200078e3cff */
[C---:B------:R-:W-:Y:S01]  /*01b0*/  VIADD R11, R4.reuse, 0x583f19 ;  /* 0x00583f19040b7836 */ /* 0x040fe20000000000 */
[----:B------:R-:W-:Y:S01]  /*01c0*/  IADD3 R8, PT, PT, R4, 0x64f0c9, R5 ;  /* 0x0064f0c904087810 */ /* 0x000fe20007ffe005 */
[C---:B------:R-:W-:Y:S01]  /*01d0*/  VIADD R3, R5.reuse, 0x1f123bb5 ;  /* 0x1f123bb505037836 */ /* 0x040fe20000000000 */
[----:B------:R-:W-:-:S03]  /*01e0*/  LOP3.LUT R10, R5, 0x5491333, RZ, 0x3c, !PT ;  /* 0x05491333050a7812 */ /* 0x000fc600078e3cff */
[----:B------:R0:W-:Y:S04]  /*01f0*/  STG.E.64 desc[UR4][R6.64], R8 ;  /* 0x0000000806007986 */ /* 0x0001e8000c101b04 */
[----:B------:R0:W-:Y:S04]  /*0200*/  STG.E.64 desc[UR4][R6.64+0x8], R2 ;  /* 0x0000080206007986 */ /* 0x0001e8000c101b04 */
[----:B------:R0:W-:Y:S01]  /*0210*/  STG.E.64 desc[UR4][R6.64+0x10], R10 ;  /* 0x0000100a06007986 */ /* 0x0001e2000c101b04 */
[----:B------:R-:W-:Y:S05]  /*0220*/  @!P0 BRA `(.L_x_105) ;  /* 0x0000000c003c8947 */ /* 0x000fea0003800000 */
[----:B------:R-:W-:-:S07]  /*0230*/  IMAD.MOV.U32 R12, RZ, RZ, RZ ;  /* 0x000000ffff0c7224 */ /* 0x000fce00078e00ff */
.L_x_111:
[----:B0-----:R-:W-:Y:S01]  /*0240*/  LOP3.LUT R2, R0, 0x3, RZ, 0xc0, !PT ;  /* 0x0000000300027812 */ /* 0x001fe200078ec0ff */
[----:B------:R-:W-:Y:S03]  /*0250*/  BSSY.RECONVERGENT B1, `(.L_x_106) ;  /* 0x00000c6000017945 */ /* 0x000fe60003800200 */
[----:B------:R-:W-:-:S04]  /*0260*/  ISETP.NE.U32.AND P0, PT, R2, RZ, PT ;  /* 0x000000ff0200720c */ /* 0x000fc80003f05070 */
[----:B------:R-:W-:-:S13]  /*0270*/  ISETP.NE.AND.EX P0, PT, RZ, RZ, PT, P0 ;  /* 0x000000ffff00720c */ /* 0x000fda0003f05300 */
[----:B------:R-:W-:Y:S05]  /*0280*/  @!P0 BRA `(.L_x_107) ;  /* 0x0000000c00088947 */ /* 0x000fea0003800000 */
[----:B------:R-:W0:Y:S01]  /*0290*/  LDC.64 R8, c[0x4][RZ] ;  /* 0x01000000ff087b82 */ /* 0x000e220000000a00 */
[----:B------:R-:W-:Y:S02]  /*02a0*/  IMAD.MOV.U32 R14, RZ, RZ, RZ ;  /* 0x000000ffff0e7224 */ /* 0x000fe400078e00ff */
[----:B0-----:R-:W-:-:S07]  /*02b0*/  IMAD.WIDE.U32 R8, R12, 0xc80, R8 ;  /* 0x00000c800c087825 */ /* 0x001fce00078e0008 */
.L_x_110:
[----:B0-----:R-:W-:Y:S01]  /*02c0*/  IMAD.MOV.U32 R15, RZ, RZ, RZ ;  /* 0x000000ffff0f7224 */ /* 0x001fe200078e00ff */
[----:B------:R-:W-:Y:S01]  /*02d0*/  CS2R R2, SRZ ;  /* 0x0000000000027805 */ /* 0x000fe2000001ff00 */
[----:B------:R-:W-:Y:S01]  /*02e0*/  IMAD.MOV.U32 R17, RZ, RZ, RZ ;  /* 0x000000ffff117224 */ /* 0x000fe200078e00ff */
[----:B------:R-:W-:-:S07]  /*02f0*/  CS2R R4, SRZ ;  /* 0x0000000000047805 */ /* 0x000fce000001ff00 */
.L_x_109:
[----:B------:R-:W-:-:S05]  /*0300*/  IMAD.WIDE.U32 R10, R17, 0x4, R6 ;  /* 0x00000004110a7825 */ /* 0x000fca00078e0006 */
[----:B------:R0:W5:Y:S01]  /*0310*/  LDG.E R16, desc[UR4][R10.64+0x4] ;  /* 0x000004040a107981 */ /* 0x000162000c1e1900 */
[----:B------:R-:W-:-:S07]  /*0320*/  IMAD.MOV.U32 R19, RZ, RZ, RZ ;  /* 0x000000ffff137224 */ /* 0x000fce00078e00ff */
.L_x_108:
[----:B-----5:R-:W-:Y:S01]  /*0330*/  SHF.R.U32.HI R24, RZ, R19, R16 ;  /* 0x00000013ff187219 */ /* 0x020fe20000011610 */
[----:B0-----:R-:W-:-:S03]  /*0340*/  IMAD.SHL.U32 R10, R17, 0x20, RZ ;  /* 0x00000020110a7824 */ /* 0x001fc600078e00ff */
[----:B------:R-:W-:Y:S01]  /*0350*/  LOP3.LUT R11, R24, 0x1, RZ, 0xc0, !PT ;  /* 0x00000001180b7812 */ /* 0x000fe200078ec0ff */
[----:B------:R-:W-:-:S03]  /*0360*/  IMAD.IADD R10, R10, 0x1, R19 ;  /* 0x000000010a0a7824 */ /* 0x000fc600078e0213 */
[----:B------:R-:W-:Y:S01]  /*0370*/  ISETP.NE.U32.AND P0, PT, R11, 0x1, PT ;  /* 0x000000010b00780c */ /* 0x000fe20003f05070 */
[----:B------:R-:W-:-:S03]  /*0380*/  IMAD R11, R10, 0x5, RZ ;  /* 0x000000050a0b7824 */ /* 0x000fc600078e02ff */
[----:B------:R-:W-:Y:S01]  /*0390*/  R2P PR, R24, 0x7e ;  /* 0x0000007e18007804 */ /* 0x000fe20000000000 */
[----:B------:R-:W-:-:S08]  /*03a0*/  IMAD.WIDE.U32 R10, R11, 0x4, R8 ;  /* 0x000000040b0a7825 */ /* 0x000fd000078e0008 */
[----:B------:R-:W2:Y:S04]  /*03b0*/  @!P0 LDG.E R18, desc[UR4][R10.64] ;  /* 0x000000040a128981 */ /* 0x000ea8000c1e1900 */
[----:B------:R-:W3:Y:S04]  /*03c0*/  @!P0 LDG.E R20, desc[UR4][R10.64+0x10] ;  /* 0x000010040a148981 */ /* 0x000ee8000c1e1900 */
[----:B------:R-:W4:Y:S04]  /*03d0*/  @P1 LDG.E R22, desc[UR4][R10.64+0x14] ;  /* 0x000014040a161981 */ /* 0x000f28000c1e1900 */
[----:B------:R-:W4:Y:S04]  /*03e0*/  @P2 LDG.E R26, desc[UR4][R10.64+0x28] ;  /* 0x000028040a1a2981 */ /* 0x000f28000c1e1900 */
[----:B------:R-:W4:Y:S04]  /*03f0*/  @!P0 LDG.E R21, desc[UR4][R10.64+0x4] ;  /* 0x000004040a158981 */ /* 0x000f28000c1e1900 */
[----:B------:R-:W4:Y:S04]  /*0400*/  @!P0 LDG.E R23, desc[UR4][R10.64+0xc] ;  /* 0x00000c040a178981 */ /* 0x000f28000c1e1900 */
[----:B------:R-:W4:Y:S04]  /*0410*/  @P1 LDG.E R25, desc[UR4][R10.64+0x18] ;  /* 0x000018040a191981 */ /* 0x000f28000c1e1900 */
[----:B------:R-:W4:Y:S04]  /*0420*/  @P3 LDG.E R28, desc[UR4][R10.64+0x3c] ;  /* 0x00003c040a1c3981 */ /* 0x000f28000c1e1900 */
[----:B------:R-:W4:Y:S01]  /*0430*/  @P6 LDG.E R27, desc[UR4][R10.64+0x7c] ;  /* 0x00007c040a1b6981 */ /* 0x000f22000c1e1900 */
[----:B--2---:R-:W-:-:S03]  /*0440*/  @!P0 LOP3.LUT R15, R15, R18, RZ, 0x3c, !PT ;  /* 0x000000120f0f8212 */ /* 0x004fc600078e3cff */
[----:B------:R-:W2:Y:S01]  /*0450*/  @!P0 LDG.E R18, desc[UR4][R10.64+0x8] ;  /* 0x000008040a128981 */ /* 0x000ea2000c1e1900 */
[----:B---3--:R-:W-:-:S03]  /*0460*/  @!P0 LOP3.LUT R3, R3, R20, RZ, 0x3c, !PT ;  /* 0x0000001403038212 */ /* 0x008fc600078e3cff */
[----:B------:R-:W3:Y:S01]  /*0470*/  @P1 LDG.E R20, desc[UR4][R10.64+0x24] ;  /* 0x000024040a141981 */ /* 0x000ee2000c1e1900 */
[----:B----4-:R-:W-:-:S03]  /*0480*/  @P1 LOP3.LUT R15, R15, R22, RZ, 0x3c, !PT ;  /* 0x000000160f0f1212 */ /* 0x010fc600078e3cff */
[----:B------:R-:W4:Y:S01]  /*0490*/  @P2 LDG.E R22, desc[UR4][R10.64+0x38] ;  /* 0x000038040a162981 */ /* 0x000f22000c1e1900 */
[----:B------:R-:W-:-:S03]  /*04a0*/  @P2 LOP3.LUT R15, R15, R26, RZ, 0x3c, !PT ;  /* 0x0000001a0f0f2212 */ /* 0x000fc600078e3cff */
[----:B------:R-:W4:Y:S01]  /*04b0*/  @P4 LDG.E R26, desc[UR4][R10.64+0x50] ;  /* 0x000050040a1a4981 */ /* 0x000f22000c1e1900 */
[----:B------:R-:W-:-:S03]  /*04c0*/  @!P0 LOP3.LUT R4, R4, R21, RZ, 0x3c, !PT ;  /* 0x0000001504048212 */ /* 0x000fc600078e3cff */
[----:B------:R-:W4:Y:S01]  /*04d0*/  @P1 LDG.E R21, desc[UR4][R10.64+0x20] ;  /* 0x000020040a151981 */ /* 0x000f22000c1e1900 */
[----:B------:R-:W-:-:S03]  /*04e0*/  @!P0 LOP3.LUT R2, R2, R23, RZ, 0x3c, !PT ;  /* 0x0000001702028212 */ /* 0x000fc600078e3cff */
[----:B------:R-:W4:Y:S01]  /*04f0*/  @P2 LDG.E R23, desc[UR4][R10.64+0x2c] ;  /* 0x00002c040a172981 */ /* 0x000f22000c1e1900 */
[----:B------:R-:W-:-:S03]  /*0500*/  @P1 LOP3.LUT R4, R4, R25, RZ, 0x3c, !PT ;  /* 0x0000001904041212 */ /* 0x000fc600078e3cff */
[----:B------:R-:W4:Y:S01]  /*0510*/  @P2 LDG.E R25, desc[UR4][R10.64+0x34] ;  /* 0x000034040a192981 */ /* 0x000f22000c1e1900 */
[----:B--2---:R-:W-:-:S03]  /*0520*/  @!P0 LOP3.LUT R5, R5, R18, RZ, 0x3c, !PT ;  /* 0x0000001205058212 */ /* 0x004fc600078e3cff */
[----:B------:R-:W2:Y:S01]  /*0530*/  @P1 LDG.E R18, desc[UR4][R10.64+0x1c] ;  /* 0x00001c040a121981 */ /* 0x000ea2000c1e1900 */
[----:B---3--:R-:W-:-:S03]  /*0540*/  @P1 LOP3.LUT R3, R3, R20, RZ, 0x3c, !PT ;  /* 0x0000001403031212 */ /* 0x008fc600078e3cff */
[----:B------:R-:W3:Y:S01]  /*0550*/  @P2 LDG.E R20, desc[UR4][R10.64+0x30] ;  /* 0x000030040a142981 */ /* 0x000ee2000c1e1900 */
[----:B----4-:R-:W-:-:S03]  /*0560*/  @P2 LOP3.LUT R3, R3, R22, RZ, 0x3c, !PT ;  /* 0x0000001603032212 */ /* 0x010fc600078e3cff */
[----:B------:R-:W4:Y:S01]  /*0570*/  @P3 LDG.E R22, desc[UR4][R10.64+0x4c] ;  /* 0x00004c040a163981 */ /* 0x000f22000c1e1900 */
[----:B------:R-:W-:-:S04]  /*0580*/  @P3 LOP3.LUT R15, R15, R28, RZ, 0x3c, !PT ;  /* 0x0000001c0f0f3212 */ /* 0x000fc800078e3cff */
[----:B------:R-:W-:Y:S02]  /*0590*/  @P4 LOP3.LUT R15, R15, R26, RZ, 0x3c, !PT ;  /* 0x0000001a0f0f4212 */ /* 0x000fe400078e3cff */
[----:B------:R-:W-:Y:S01]  /*05a0*/  @P1 LOP3.LUT R2, R2, R21, RZ, 0x3c, !PT ;  /* 0x0000001502021212 */ /* 0x000fe200078e3cff */
[----:B------:R-:W4:Y:S04]  /*05b0*/  @P5 LDG.E R26, desc[UR4][R10.64+0x64] ;  /* 0x000064040a1a5981 */ /* 0x000f28000c1e1900 */
[----:B------:R-:W4:Y:S01]  /*05c0*/  @P3 LDG.E R21, desc[UR4][R10.64+0x40] ;  /* 0x000040040a153981 */ /* 0x000f22000c1e1900 */
[----:B------:R-:W-:Y:S02]  /*05d0*/  @P2 LOP3.LUT R4, R4, R23, RZ, 0x3c, !PT ;  /* 0x0000001704042212 */ /* 0x000fe400078e3cff */
[----:B------:R-:W-:Y:S01]  /*05e0*/  @P2 LOP3.LUT R2, R2, R25, RZ, 0x3c, !PT ;  /* 0x0000001902022212 */ /* 0x000fe200078e3cff */
[----:B------:R-:W4:Y:S04]  /*05f0*/  @P3 LDG.E R23, desc[UR4][R10.64+0x48] ;  /* 0x000048040a173981 */ /* 0x000f28000c1e1900 */
[----:B------:R-:W4:Y:S01]  /*0600*/  @P4 LDG.E R25, desc[UR4][R10.64+0x54] ;  /* 0x000054040a194981 */ /* 0x000f22000c1e1900 */
[----:B--2---:R-:W-:-:S03]  /*0610*/  @P1 LOP3.LUT R5, R5, R18, RZ, 0x3c, !PT ;  /* 0x0000001205051212 */ /* 0x004fc600078e3cff */
[----:B------:R-:W2:Y:S01]  /*0620*/  @P3 LDG.E R18, desc[UR4][R10.64+0x44] ;  /* 0x000044040a123981 */ /* 0x000ea2000c1e1900 */
[----:B---3--:R-:W-:-:S03]  /*0630*/  @P2 LOP3.LUT R5, R5, R20, RZ, 0x3c, !PT ;  /* 0x0000001405052212 */ /* 0x008fc600078e3cff */
[----:B------:R-:W3:Y:S01]  /*0640*/  @P4 LDG.E R20, desc[UR4][R10.64+0x58] ;  /* 0x000058040a144981 */ /* 0x000ee2000c1e1900 */
[----:B----4-:R-:W-:-:S03]  /*0650*/  @P3 LOP3.LUT R3, R3, R22, RZ, 0x3c, !PT ;  /* 0x0000001603033212 */ /* 0x010fc600078e3cff */
[----:B------:R-:W4:Y:S01]  /*0660*/  @P4 LDG.E R22, desc[UR4][R10.64+0x60] ;  /* 0x000060040a164981 */ /* 0x000f22000c1e1900 */
[----:B------:R-:W-:Y:S02]  /*0670*/  LOP3.LUT P0, RZ, R24, 0x80, RZ, 0xc0, !PT ;  /* 0x0000008018ff7812 */ /* 0x000fe4000780c0ff */
[----:B------:R-:W-:Y:S02]  /*0680*/  @P5 LOP3.LUT R15, R15, R26, RZ, 0x3c, !PT ;  /* 0x0000001a0f0f5212 */ /* 0x000fe400078e3cff */
[----:B------:R-:W4:Y:S01]  /*0690*/  @P6 LDG.E R26, desc[UR4][R10.64+0x78] ;  /* 0x000078040a1a6981 */ /* 0x000f22000c1e1900 */
[----:B------:R-:W-:-:S03]  /*06a0*/  @P3 LOP3.LUT R4, R4, R21, RZ, 0x3c, !PT ;  /* 0x0000001504043212 */ /* 0x000fc600078e3cff */
[----:B------:R-:W4:Y:S01]  /*06b0*/  @P4 LDG.E R21, desc[UR4][R10.64+0x5c] ;  /* 0x00005c040a154981 */ /* 0x000f22000c1e1900 */
[----:B------:R-:W-:-:S03]  /*06c0*/  @P3 LOP3.LUT R2, R2, R23, RZ, 0x3c, !PT ;  /* 0x0000001702023212 */ /* 0x000fc600078e3cff */
[----:B------:R-:W4:Y:S01]  /*06d0*/  @P5 LDG.E R23, desc[UR4][R10.64+0x68] ;  /* 0x000068040a175981 */ /* 0x000f22000c1e1900 */
[----:B------:R-:W-:-:S03]  /*06e0*/  @P4 LOP3.LUT R4, R4, R25, RZ, 0x3c, !PT ;  /* 0x0000001904044212 */ /* 0x000fc600078e3cff */
[----:B------:R-:W4:Y:S01]  /*06f0*/  @P5 LDG.E R25, desc[UR4][R10.64+0x70] ;  /* 0x000070040a195981 */ /* 0x000f22000c1e1900 */
[----:B--2---:R-:W-:-:S03]  /*0700*/  @P3 LOP3.LUT R5, R5, R18, RZ, 0x3c, !PT ;  /* 0x0000001205053212 */ /* 0x004fc600078e3cff */
[----:B------:R-:W2:Y:S01]  /*0710*/  @P5 LDG.E R18, desc[UR4][R10.64+0x6c] ;  /* 0x00006c040a125981 */ /* 0x000ea2000c1e1900 */
[----:B---3--:R-:W-:-:S03]  /*0720*/  @P4 LOP3.LUT R5, R5, R20, RZ, 0x3c, !PT ;  /* 0x0000001405054212 */ /* 0x008fc600078e3cff */
[----:B------:R-:W3:Y:S01]  /*0730*/  @P5 LDG.E R20, desc[UR4][R10.64+0x74] ;  /* 0x000074040a145981 */ /* 0x000ee2000c1e1900 */
[----:B----4-:R-:W-:-:S03]  /*0740*/  @P4 LOP3.LUT R3, R3, R22, RZ, 0x3c, !PT ;  /* 0x0000001603034212 */ /* 0x010fc600078e3cff */
[----:B------:R-:W4:Y:S01]  /*0750*/  @P0 LDG.E R22, desc[UR4][R10.64+0x8c] ;  /* 0x00008c040a160981 */ /* 0x000f22000c1e1900 */
[----:B------:R-:W-:-:S03]  /*0760*/  @P6 LOP3.LUT R15, R15, R26, RZ, 0x3c, !PT ;  /* 0x0000001a0f0f6212 */ /* 0x000fc600078e3cff */
        /* <DEDUP_REMOVED lines=13> */
[----:B------:R-:W-:Y:S02]  /*0840*/  @P6 LOP3.LUT R4, R4, R27, RZ, 0x3c, !PT ;  /* 0x0000001b04046212 */ /* 0x000fe400078e3cff */
[----:B------:R-:W-:Y:S02]  /*0850*/  @P6 LOP3.LUT R2, R2, R21, RZ, 0x3c, !PT ;  /* 0x0000001502026212 */ /* 0x000fe400078e3cff */
[----:B------:R-:W-:Y:S02]  /*0860*/  @P0 LOP3.LUT R4, R4, R23, RZ, 0x3c, !PT ;  /* 0x0000001704040212 */ /* 0x000fe400078e3cff */
[----:B------:R-:W-:Y:S02]  /*0870*/  @P0 LOP3.LUT R2, R2, R25, RZ, 0x3c, !PT ;  /* 0x0000001902020212 */ /* 0x000fe400078e3cff */
[----:B--2---:R-:W-:Y:S02]  /*0880*/  @P6 LOP3.LUT R5, R5, R18, RZ, 0x3c, !PT ;  /* 0x0000001205056212 */ /* 0x004fe400078e3cff */
[----:B---3--:R-:W-:-:S02]  /*0890*/  @P6 LOP3.LUT R3, R3, R20, RZ, 0x3c, !PT ;  /* 0x0000001403036212 */ /* 0x008fc400078e3cff */
[----:B----4-:R-:W-:Y:S02]  /*08a0*/  @P0 LOP3.LUT R5, R5, R22, RZ, 0x3c, !PT ;  /* 0x0000001605050212 */ /* 0x010fe400078e3cff */
[----:B------:R-:W-:Y:S02]  /*08b0*/  @P0 LOP3.LUT R3, R3, R26, RZ, 0x3c, !PT ;  /* 0x0000001a03030212 */ /* 0x000fe400078e3cff */
[----:B------:R-:W-:-:S13]  /*08c0*/  R2P PR, R24.B1, 0x7f ;  /* 0x0000007f18007804 */ /* 0x000fda0000001000 */
[----:B------:R-:W2:Y:S04]  /*08d0*/  @P0 LDG.E R18, desc[UR4][R10.64+0xa0] ;  /* 0x0000a0040a120981 */ /* 0x000ea8000c1e1900 */
[----:B------:R-:W3:Y:S04]  /*08e0*/  @P1 LDG.E R22, desc[UR4][R10.64+0xb4] ;  /* 0x0000b4040a161981 */ /* 0x000ee8000c1e1900 */
[----:B------:R-:W4:Y:S04]  /*08f0*/  @P2 LDG.E R26, desc[UR4][R10.64+0xc8] ;  /* 0x0000c8040a1a2981 */ /* 0x000f28000c1e1900 */
[----:B------:R-:W4:Y:S04]  /*0900*/  @P3 LDG.E R28, desc[UR4][R10.64+0xdc] ;  /* 0x0000dc040a1c3981 */ /* 0x000f28000c1e1900 */
[----:B------:R-:W4:Y:S04]  /*0910*/  @P0 LDG.E R23, desc[UR4][R10.64+0xa4] ;  /* 0x0000a4040a170981 */ /* 0x000f28000c1e1900 */
[----:B------:R-:W4:Y:S04]  /*0920*/  @P0 LDG.E R20, desc[UR4][R10.64+0xa8] ;  /* 0x0000a8040a140981 */ /* 0x000f28000c1e1900 */
[----:B------:R-:W4:Y:S04]  /*0930*/  @P4 LDG.E R25, desc[UR4][R10.64+0xf0] ;  /* 0x0000f0040a194981 */ /* 0x000f28000c1e1900 */
        /* <DEDUP_REMOVED lines=21> */
[----:B------:R-:W-:Y:S02]  /*0a90*/  LOP3.LUT P0, RZ, R24, 0x8000, RZ, 0xc0, !PT ;  /* 0x0000800018ff7812 */ /* 0x000fe4000780c0ff */
[----:B----4-:R-:W-:Y:S01]  /*0aa0*/  @P5 LOP3.LUT R15, R15, R26, RZ, 0x3c, !PT ;  /* 0x0000001a0f0f5212 */ /* 0x010fe200078e3cff */
[----:B------:R-:W4:Y:S04]  /*0ab0*/  @P3 LDG.E R24, desc[UR4][R10.64+0xe4] ;  /* 0x0000e4040a183981 */ /* 0x000f28000c1e1900 */
[----:B------:R-:W2:Y:S01]  /*0ac0*/  @P6 LDG.E R26, desc[UR4][R10.64+0x118] ;  /* 0x000118040a1a6981 */ /* 0x000ea2000c1e1900 */
        /* <DEDUP_REMOVED lines=8> */
[----:B---3--:R-:W-:-:S03]  /*0b50*/  @P2 LOP3.LUT R3, R3, R22, RZ, 0x3c, !PT ;  /* 0x0000001603032212 */ /* 0x008fc600078e3cff */
[----:B------:R-:W3:Y:S01]  /*0b60*/  @P4 LDG.E R22, desc[UR4][R10.64+0x100] ;  /* 0x000100040a164981 */ /* 0x000ee2000c1e1900 */
[----:B--2---:R-:W-:-:S03]  /*0b70*/  @P6 LOP3.LUT R15, R15, R26, RZ, 0x3c, !PT ;  /* 0x0000001a0f0f6212 */ /* 0x004fc600078e3cff */
[----:B------:R-:W2:Y:S01]  /*0b80*/  @P0 LDG.E R26, desc[UR4][R10.64+0x12c] ;  /* 0x00012c040a1a0981 */ /* 0x000ea2000c1e1900 */
[----:B----4-:R-:W-:-:S03]  /*0b90*/  @P2 LOP3.LUT R2, R2, R23, RZ, 0x3c, !PT ;  /* 0x0000001702022212 */ /* 0x010fc600078e3cff */
[----:B------:R-:W4:Y:S01]  /*0ba0*/  @P4 LDG.E R23, desc[UR4][R10.64+0xfc] ;  /* 0x0000fc040a174981 */ /* 0x000f22000c1e1900 */
[----:B------:R-:W-:-:S03]  /*0bb0*/  @P2 LOP3.LUT R5, R5, R20, RZ, 0x3c, !PT ;  /* 0x0000001405052212 */ /* 0x000fc600078e3cff */
[----:B------:R-:W4:Y:S01]  /*0bc0*/  @P4 LDG.E R20, desc[UR4][R10.64+0xf8] ;  /* 0x0000f8040a144981 */ /* 0x000f22000c1e1900 */
[----:B------:R-:W-:Y:S02]  /*0bd0*/  @P3 LOP3.LUT R2, R2, R27, RZ, 0x3c, !PT ;  /* 0x0000001b02023212 */ /* 0x000fe400078e3cff */
[----:B------:R-:W-:Y:S01]  /*0be0*/  @P3 LOP3.LUT R4, R4, R25, RZ, 0x3c, !PT ;  /* 0x0000001904043212 */ /* 0x000fe200078e3cff */
[----:B------:R-:W4:Y:S01]  /*0bf0*/  @P5 LDG.E R27, desc[UR4][R10.64+0x110] ;  /* 0x000110040a1b5981 */ /* 0x000f22000c1e1900 */
[----:B------:R-:W-:-:S03]  /*0c00*/  @P3 LOP3.LUT R5, R5, R24, RZ, 0x3c, !PT ;  /* 0x0000001805053212 */ /* 0x000fc600078e3cff */
[----:B------:R-:W4:Y:S04]  /*0c10*/  @P5 LDG.E R25, desc[UR4][R10.64+0x108] ;  /* 0x000108040a195981 */ /* 0x000f28000c1e1900 */
        /* <DEDUP_REMOVED lines=19> */
[----:B------:R-:W-:-:S05]  /*0d50*/  VIADD R19, R19, 0x10 ;  /* 0x0000001013137836 */ /* 0x000fca0000000000 */
[----:B------:R-:W-:Y:S02]  /*0d60*/  ISETP.NE.AND P1, PT, R19, 0x20, PT ;  /* 0x000000201300780c */ /* 0x000fe40003f25270 */
[----:B------:R-:W-:Y:S02]  /*0d70*/  @P5 LOP3.LUT R3, R3, R18, RZ, 0x3c, !PT ;  /* 0x0000001203035212 */ /* 0x000fe400078e3cff */
[----:B------:R-:W-:Y:S02]  /*0d80*/  @P6 LOP3.LUT R4, R4, R21, RZ, 0x3c, !PT ;  /* 0x0000001504046212 */ /* 0x000fe400078e3cff */
[----:B---3--:R-:W-:-:S04]  /*0d90*/  @P6 LOP3.LUT R3, R3, R22, RZ, 0x3c, !PT ;  /* 0x0000001603036212 */ /* 0x008fc800078e3cff */
[----:B--2---:R-:W-:Y:S02]  /*0da0*/  @P0 LOP3.LUT R3, R3, R26, RZ, 0x3c, !PT ;  /* 0x0000001a03030212 */ /* 0x004fe400078e3cff */
[----:B----4-:R-:W-:Y:S02]  /*0db0*/  @P6 LOP3.LUT R2, R2, R23, RZ, 0x3c, !PT ;  /* 0x0000001702026212 */ /* 0x010fe400078e3cff */
[----:B------:R-:W-:Y:S02]  /*0dc0*/  @P6 LOP3.LUT R5, R5, R20, RZ, 0x3c, !PT ;  /* 0x0000001405056212 */ /* 0x000fe400078e3cff */
[----:B------:R-:W-:Y:S02]  /*0dd0*/  @P0 LOP3.LUT R2, R2, R27, RZ, 0x3c, !PT ;  /* 0x0000001b02020212 */ /* 0x000fe400078e3cff */
[----:B------:R-:W-:Y:S02]  /*0de0*/  @P0 LOP3.LUT R4, R4, R25, RZ, 0x3c, !PT ;  /* 0x0000001904040212 */ /* 0x000fe400078e3cff */
[----:B------:R-:W-:Y:S01]  /*0df0*/  @P0 LOP3.LUT R5, R5, R24, RZ, 0x3c, !PT ;  /* 0x0000001805050212 */ /* 0x000fe200078e3cff */
[----:B------:R-:W-:Y:S06]  /*0e00*/  @P1 BRA `(.L_x_108) ;  /* 0xfffffff400481947 */ /* 0x000fec000383ffff */
[----:B------:R-:W-:-:S05]  /*0e10*/  VIADD R17, R17, 0x1 ;  /* 0x0000000111117836 */ /* 0x000fca0000000000 */
[----:B------:R-:W-:-:S13]  /*0e20*/  ISETP.NE.AND P0, PT, R17, 0x5, PT ;  /* 0x000000051100780c */ /* 0x000fda0003f05270 */
[----:B------:R-:W-:Y:S05]  /*0e30*/  @P0 BRA `(.L_x_109) ;  /* 0xfffffff400300947 */ /* 0x000fea000383ffff */
[----:B------:R0:W-:Y:S01]  /*0e40*/  STG.E.64 desc[UR4][R6.64+0x8], R4 ;  /* 0x0000080406007986 */ /* 0x0001e2000c101b04 */
[----:B------:R-:W-:Y:S01]  /*0e50*/  VIADD R14, R14, 0x1 ;  /* 0x000000010e0e7836 */ /* 0x000fe20000000000 */
[----:B------:R-:W-:Y:S02]  /*0e60*/  LOP3.LUT R11, R0, 0x3, RZ, 0xc0, !PT ;  /* 0x00000003000b7812 */ /* 0x000fe400078ec0ff */
[----:B------:R0:W-:Y:S02]  /*0e70*/  STG.E.64 desc[UR4][R6.64+0x10], R2 ;  /* 0x0000100206007986 */ /* 0x0001e4000c101b04 */
[----:B------:R-:W-:Y:S02]  /*0e80*/  ISETP.GE.U32.AND P0, PT, R14, R11, PT ;  /* 0x0000000b0e00720c */ /* 0x000fe40003f06070 */
[----:B------:R0:W-:Y:S11]  /*0e90*/  STG.E desc[UR4][R6.64+0x4], R15 ;  /* 0x0000040f06007986 */ /* 0x0001f6000c101904 */
[----:B------:R-:W-:Y:S05]  /*0ea0*/  @!P0 BRA `(.L_x_110) ;  /* 0xfffffff400048947 */ /* 0x000fea000383ffff */
.L_x_107:
[----:B------:R-:W-:Y:S05]  /*0eb0*/  BSYNC.RECONVERGENT B1 ;  /* 0x0000000000017941 */ /* 0x000fea0003800200 */
.L_x_106:
[----:B------:R-:W-:Y:S01]  /*0ec0*/  ISETP.GT.U32.AND P0, PT, R0, 0x3, PT ;  /* 0x000000030000780c */ /* 0x000fe20003f04070 */
[----:B------:R-:W-:Y:S01]  /*0ed0*/  VIADD R12, R12, 0x1 ;  /* 0x000000010c0c7836 */ /* 0x000fe20000000000 */
[--C-:B------:R-:W-:Y:S02]  /*0ee0*/  SHF.R.U64 R0, R0, 0x2, R13.reuse ;  /* 0x0000000200007819 */ /* 0x100fe4000000120d */
[----:B------:R-:W-:Y:S02]  /*0ef0*/  ISETP.GT.U32.AND.EX P0, PT, R13, RZ, PT, P0 ;  /* 0x000000ff0d00720c */ /* 0x000fe40003f04100 */
[----:B------:R-:W-:-:S11]  /*0f00*/  SHF.R.U32.HI R13, RZ, 0x2, R13 ;  /* 0x00000002ff0d7819 */ /* 0x000fd6000001160d */
[----:B------:R-:W-:Y:S05]  /*0f10*/  @P0 BRA `(.L_x_111) ;  /* 0xfffffff000c80947 */ /* 0x000fea000383ffff */
.L_x_105:
[----:B------:R-:W-:Y:S05]  /*0f20*/  BSYNC.RECONVERGENT B0 ;  /* 0x0000000000007941 */ /* 0x000fea0003800200 */
.L_x_104:
[----:B------:R-:W-:Y:S04]  /*0f30*/  STG.E.64 desc[UR4][R6.64+0x18], RZ ;  /* 0x000018ff06007986 */ /* 0x000fe8000c101b04 */
[----:B------:R-:W-:Y:S04]  /*0f40*/  STG.E desc[UR4][R6.64+0x20], RZ ;  /* 0x000020ff06007986 */ /* 0x000fe8000c101904 */
[----:B------:R-:W-:Y:S01]  /*0f50*/  STG.E.64 desc[UR4][R6.64+0x28], RZ ;  /* 0x000028ff06007986 */ /* 0x000fe2000c101b04 */
[----:B------:R-:W-:Y:S05]  /*0f60*/  EXIT ;  /* 0x000000000000794d */ /* 0x000fea0003800000 */
.L_x_112:
        /* <DEDUP_REMOVED lines=9> */
.L_x_121:


//--------------------- .nv.global.init           --------------------------
	.section	.nv.global.init,"aw",@progbits
	.align	16
.nv.global.init:
	.type		__cudart_sin_cos_coeffs,@object
	.size		__cudart_sin_cos_coeffs,(__cudart_i2opi_d - __cudart_sin_cos_coeffs)
__cudart_sin_cos_coeffs:
        /*0000*/ 	.byte	0x46, 0xd2, 0xb0, 0x2c, 0xf1, 0xe5, 0x5a, 0xbe, 0x92, 0xe3, 0xac, 0x69, 0xe3, 0x1d, 0xc7, 0x3e
        /*0010*/ 	.byte	0xa1, 0x62, 0xdb, 0x19, 0xa0, 0x01, 0x2a, 0xbf, 0x18, 0x08, 0x11, 0x11, 0x11, 0x11, 0x81, 0x3f
        /*0020*/ 	.byte	0x54, 0x55, 0x55, 0x55, 0x55, 0x55, 0xc5, 0xbf, 0x00, 0x00, 0x00, 0x00, 0x00, 0x00, 0x00, 0x00
        /*0030*/ 	.byte	0x00, 0x00, 0x00, 0x00, 0x00, 0x00, 0x00, 0x00, 0x64, 0x81, 0xfd, 0x20, 0x83, 0xff, 0xa8, 0xbd
        /*0040*/ 	.byte	0x28, 0x85, 0xef, 0xc1, 0xa7, 0xee, 0x21, 0x3e, 0xd9, 0xe6, 0x06, 0x8e, 0x4f, 0x7e, 0x92, 0xbe
        /*0050*/ 	.byte	0xe9, 0xbc, 0xdd, 0x19, 0xa0, 0x01, 0xfa, 0x3e, 0x47, 0x5d, 0xc1, 0x16, 0x6c, 0xc1, 0x56, 0xbf
        /*0060*/ 	.byte	0x51, 0x55, 0x55, 0x55, 0x55, 0x55, 0xa5, 0x3f, 0x00, 0x00, 0x00, 0x00, 0x00, 0x00, 0xe0, 0xbf
        /*0070*/ 	.byte	0x00, 0x00, 0x00, 0x00, 0x00, 0x00, 0xf0, 0x3f, 0x00, 0x00, 0x00, 0x00, 0x00, 0x00, 0x00, 0x00
	.type		__cudart_i2opi_d,@object
	.size		__cudart_i2opi_d,(mrg32k3aM1SubSeq - __cudart_i2opi_d)
__cudart_i2opi_d:
        /* <DEDUP_REMOVED lines=9> */
	.type		mrg32k3aM1SubSeq,@object
	.size		mrg32k3aM1SubSeq,(mrg32k3aM2SubSeq - mrg32k3aM1SubSeq)
mrg32k3aM1SubSeq:
        /* <DEDUP_REMOVED lines=126> */
	.type		mrg32k3aM2SubSeq,@object
	.size		mrg32k3aM2SubSeq,(mrg32k3aM1 - mrg32k3aM2SubSeq)
mrg32k3aM2SubSeq:
        /* <DEDUP_REMOVED lines=126> */
	.type		mrg32k3aM1,@object
	.size		mrg32k3aM1,(mrg32k3aM1Seq - mrg32k3aM1)
mrg32k3aM1:
        /* <DEDUP_REMOVED lines=144> */
	.type		mrg32k3aM1Seq,@object
	.size		mrg32k3aM1Seq,(mrg32k3aM2 - mrg32k3aM1Seq)
mrg32k3aM1Seq:
        /* <DEDUP_REMOVED lines=144> */
	.type		mrg32k3aM2,@object
	.size		mrg32k3aM2,(mrg32k3aM2Seq - mrg32k3aM2)
mrg32k3aM2:
        /* <DEDUP_REMOVED lines=144> */
	.type		mrg32k3aM2Seq,@object
	.size		mrg32k3aM2Seq,(precalc_xorwow_matrix - mrg32k3aM2Seq)
mrg32k3aM2Seq:
        /* <DEDUP_REMOVED lines=144> */
	.type		precalc_xorwow_matrix,@object
	.size		precalc_xorwow_matrix,(precalc_xorwow_offset_matrix - precalc_xorwow_matrix)
precalc_xorwow_matrix:
        /* <DEDUP_REMOVED lines=6400> */
	.type		precalc_xorwow_offset_matrix,@object
	.size		precalc_xorwow_offset_matrix,($str - precalc_xorwow_offset_matrix)
precalc_xorwow_offset_matrix:
        /* <DEDUP_REMOVED lines=6400> */
	.type		$str,@object
	.size		$str,(.L_52 - $str)
$str:
        /*354d0*/ 	.byte	0x74, 0x69, 0x64, 0x20, 0x3d, 0x20, 0x25, 0x64, 0x2c, 0x20, 0x79, 0x5f, 0x67, 0x65, 0x6e, 0x6f
        /*354e0*/ 	.byte	0x6d, 0x65, 0x20, 0x69, 0x6e, 0x69, 0x74, 0x20, 0x66, 0x61, 0x69, 0x6c, 0x21, 0x20, 0x0a, 0x00
.L_52:


//--------------------- .nv.shared.reserved.0     --------------------------
	.section	.nv.shared.reserved.0,"aw",@nobits
	.weak		__nv_reservedSMEM_offset_0_alias
	.size		__nv_reservedSMEM_offset_0_alias, 0, 64
	.other		__nv_reservedSMEM_offset_0_alias,@"STO_CUDA_RESERVED_SHARED STV_DEFAULT"
__nv_reservedSMEM_offset_0_alias:
	.zero		0
	.zero		64


//--------------------- .nv.global                --------------------------
	.section	.nv.global,"aw",@nobits
.nv.global:
	.type		_ZN34_INTERNAL_e03397b5_4_k_cu_562b5a626thrust24THRUST_300001_SM_1000_NS3seqE,@object
	.size		_ZN34_INTERNAL_e03397b5_4_k_cu_562b5a626thrust24THRUST_300001_SM_1000_NS3seqE,(_ZN34_INTERNAL_e03397b5_4_k_cu_562b5a624cuda3std3__48in_placeE - _ZN34_INTERNAL_e03397b5_4_k_cu_562b5a626thrust24THRUST_300001_SM_1000_NS3seqE)
_ZN34_INTERNAL_e03397b5_4_k_cu_562b5a626thrust24THRUST_300001_SM_1000_NS3seqE:
	.zero		1
	.type		_ZN34_INTERNAL_e03397b5_4_k_cu_562b5a624cuda3std3__48in_placeE,@object
	.size		_ZN34_INTERNAL_e03397b5_4_k_cu_562b5a624cuda3std3__48in_placeE,(_ZN34_INTERNAL_e03397b5_4_k_cu_562b5a624cuda3std6ranges3__45__cpo4sizeE - _ZN34_INTERNAL_e03397b5_4_k_cu_562b5a624cuda3std3__48in_placeE)
_ZN34_INTERNAL_e03397b5_4_k_cu_562b5a624cuda3std3__48in_placeE:
	.zero		1
	.type		_ZN34_INTERNAL_e03397b5_4_k_cu_562b5a624cuda3std6ranges3__45__cpo4sizeE,@object
	.size		_ZN34_INTERNAL_e03397b5_4_k_cu_562b5a624cuda3std6ranges3__45__cpo4sizeE,(_ZN34_INTERNAL_e03397b5_4_k_cu_562b5a626thrust24THRUST_300001_SM_1000_NS12placeholders2_3E - _ZN34_INTERNAL_e03397b5_4_k_cu_562b5a624cuda3std6ranges3__45__cpo4sizeE)
_ZN34_INTERNAL_e03397b5_4_k_cu_562b5a624cuda3std6ranges3__45__cpo4sizeE:
	.zero		1
	.type		_ZN34_INTERNAL_e03397b5_4_k_cu_562b5a626thrust24THRUST_300001_SM_1000_NS12placeholders2_3E,@object
	.size		_ZN34_INTERNAL_e03397b5_4_k_cu_562b5a626thrust24THRUST_300001_SM_1000_NS12placeholders2_3E,(_ZN34_INTERNAL_e03397b5_4_k_cu_562b5a624cuda3std3__45__cpo6cbeginE - _ZN34_INTERNAL_e03397b5_4_k_cu_562b5a626thrust24THRUST_300001_SM_1000_NS12placeholders2_3E)
_ZN34_INTERNAL_e03397b5_4_k_cu_562b5a626thrust24THRUST_300001_SM_1000_NS12placeholders2_3E:
	.zero		1
	.type		_ZN34_INTERNAL_e03397b5_4_k_cu_562b5a624cuda3std3__45__cpo6cbeginE,@object
	.size		_ZN34_INTERNAL_e03397b5_4_k_cu_562b5a624cuda3std3__45__cpo6cbeginE,(_ZN34_INTERNAL_e03397b5_4_k_cu_562b5a624cuda3std6ranges3__45__cpo6cbeginE - _ZN34_INTERNAL_e03397b5_4_k_cu_562b5a624cuda3std3__45__cpo6cbeginE)
_ZN34_INTERNAL_e03397b5_4_k_cu_562b5a624cuda3std3__45__cpo6cbeginE:
	.zero		1
	.type		_ZN34_INTERNAL_e03397b5_4_k_cu_562b5a624cuda3std6ranges3__45__cpo6cbeginE,@object
	.size		_ZN34_INTERNAL_e03397b5_4_k_cu_562b5a624cuda3std6ranges3__45__cpo6cbeginE,(_ZN34_INTERNAL_e03397b5_4_k_cu_562b5a626thrust24THRUST_300001_SM_1000_NS12placeholders2_7E - _ZN34_INTERNAL_e03397b5_4_k_cu_562b5a624cuda3std6ranges3__45__cpo6cbeginE)
_ZN34_INTERNAL_e03397b5_4_k_cu_562b5a624cuda3std6ranges3__45__cpo6cbeginE:
	.zero		1
	.type		_ZN34_INTERNAL_e03397b5_4_k_cu_562b5a626thrust24THRUST_300001_SM_1000_NS12placeholders2_7E,@object
	.size		_ZN34_INTERNAL_e03397b5_4_k_cu_562b5a626thrust24THRUST_300001_SM_1000_NS12placeholders2_7E,(_ZN34_INTERNAL_e03397b5_4_k_cu_562b5a624cuda3std3__45__cpo7crbeginE - _ZN34_INTERNAL_e03397b5_4_k_cu_562b5a626thrust24THRUST_300001_SM_1000_NS12placeholders2_7E)
_ZN34_INTERNAL_e03397b5_4_k_cu_562b5a626thrust24THRUST_300001_SM_1000_NS12placeholders2_7E:
	.zero		1
	.type		_ZN34_INTERNAL_e03397b5_4_k_cu_562b5a624cuda3std3__45__cpo7crbeginE,@object
	.size		_ZN34_INTERNAL_e03397b5_4_k_cu_562b5a624cuda3std3__45__cpo7crbeginE,(_ZN34_INTERNAL_e03397b5_4_k_cu_562b5a624cuda3std6ranges3__45__cpo4nextE - _ZN34_INTERNAL_e03397b5_4_k_cu_562b5a624cuda3std3__45__cpo7crbeginE)
_ZN34_INTERNAL_e03397b5_4_k_cu_562b5a624cuda3std3__45__cpo7crbeginE:
	.zero		1
	.type		_ZN34_INTERNAL_e03397b5_4_k_cu_562b5a624cuda3std6ranges3__45__cpo4nextE,@object
	.size		_ZN34_INTERNAL_e03397b5_4_k_cu_562b5a624cuda3std6ranges3__45__cpo4nextE,(_ZN34_INTERNAL_e03397b5_4_k_cu_562b5a624cuda3std6ranges3__45__cpo4swapE - _ZN34_INTERNAL_e03397b5_4_k_cu_562b5a624cuda3std6ranges3__45__cpo4nextE)
_ZN34_INTERNAL_e03397b5_4_k_cu_562b5a624cuda3std6ranges3__45__cpo4nextE:
	.zero		1
	.type		_ZN34_INTERNAL_e03397b5_4_k_cu_562b5a624cuda3std6ranges3__45__cpo4swapE,@object
	.size		_ZN34_INTERNAL_e03397b5_4_k_cu_562b5a624cuda3std6ranges3__45__cpo4swapE,(_ZN34_INTERNAL_e03397b5_4_k_cu_562b5a626thrust24THRUST_300001_SM_1000_NS8cuda_cub10par_nosyncE - _ZN34_INTERNAL_e03397b5_4_k_cu_562b5a624cuda3std6ranges3__45__cpo4swapE)
_ZN34_INTERNAL_e03397b5_4_k_cu_562b5a624cuda3std6ranges3__45__cpo4swapE:
	.zero		1
	.type		_ZN34_INTERNAL_e03397b5_4_k_cu_562b5a626thrust24THRUST_300001_SM_1000_NS8cuda_cub10par_nosyncE,@object
	.size		_ZN34_INTERNAL_e03397b5_4_k_cu_562b5a626thrust24THRUST_300001_SM_1000_NS8cuda_cub10par_nosyncE,(_ZN34_INTERNAL_e03397b5_4_k_cu_562b5a626thrust24THRUST_300001_SM_1000_NS12placeholders2_9E - _ZN34_INTERNAL_e03397b5_4_k_cu_562b5a626thrust24THRUST_300001_SM_1000_NS8cuda_cub10par_nosyncE)
_ZN34_INTERNAL_e03397b5_4_k_cu_562b5a626thrust24THRUST_300001_SM_1000_NS8cuda_cub10par_nosyncE:
	.zero		1
	.type		_ZN34_INTERNAL_e03397b5_4_k_cu_562b5a626thrust24THRUST_300001_SM_1000_NS12placeholders2_9E,@object
	.size		_ZN34_INTERNAL_e03397b5_4_k_cu_562b5a626thrust24THRUST_300001_SM_1000_NS12placeholders2_9E,(_ZN34_INTERNAL_e03397b5_4_k_cu_562b5a624cuda3std3__436_GLOBAL__N__e03397b5_4_k_cu_562b5a626ignoreE - _ZN34_INTERNAL_e03397b5_4_k_cu_562b5a626thrust24THRUST_300001_SM_1000_NS12placeholders2_9E)
_ZN34_INTERNAL_e03397b5_4_k_cu_562b5a626thrust24THRUST_300001_SM_1000_NS12placeholders2_9E:
	.zero		1
	.type		_ZN34_INTERNAL_e03397b5_4_k_cu_562b5a624cuda3std3__436_GLOBAL__N__e03397b5_4_k_cu_562b5a626ignoreE,@object
	.size		_ZN34_INTERNAL_e03397b5_4_k_cu_562b5a624cuda3std3__436_GLOBAL__N__e03397b5_4_k_cu_562b5a626ignoreE,(_ZN34_INTERNAL_e03397b5_4_k_cu_562b5a624cuda3std6ranges3__45__cpo4dataE - _ZN34_INTERNAL_e03397b5_4_k_cu_562b5a624cuda3std3__436_GLOBAL__N__e03397b5_4_k_cu_562b5a626ignoreE)
_ZN34_INTERNAL_e03397b5_4_k_cu_562b5a624cuda3std3__436_GLOBAL__N__e03397b5_4_k_cu_562b5a626ignoreE:
	.zero		1
	.type		_ZN34_INTERNAL_e03397b5_4_k_cu_562b5a624cuda3std6ranges3__45__cpo4dataE,@object
	.size		_ZN34_INTERNAL_e03397b5_4_k_cu_562b5a624cuda3std6ranges3__45__cpo4dataE,(_ZN34_INTERNAL_e03397b5_4_k_cu_562b5a626thrust24THRUST_300001_SM_1000_NS12placeholders2_1E - _ZN34_INTERNAL_e03397b5_4_k_cu_562b5a624cuda3std6ranges3__45__cpo4dataE)
_ZN34_INTERNAL_e03397b5_4_k_cu_562b5a624cuda3std6ranges3__45__cpo4dataE:
	.zero		1
	.type		_ZN34_INTERNAL_e03397b5_4_k_cu_562b5a626thrust24THRUST_300001_SM_1000_NS12placeholders2_1E,@object
	.size		_ZN34_INTERNAL_e03397b5_4_k_cu_562b5a626thrust24THRUST_300001_SM_1000_NS12placeholders2_1E,(_ZN34_INTERNAL_e03397b5_4_k_cu_562b5a624cuda3std3__45__cpo5beginE - _ZN34_INTERNAL_e03397b5_4_k_cu_562b5a626thrust24THRUST_300001_SM_1000_NS12placeholders2_1E)
_ZN34_INTERNAL_e03397b5_4_k_cu_562b5a626thrust24THRUST_300001_SM_1000_NS12placeholders2_1E:
	.zero		1
	.type		_ZN34_INTERNAL_e03397b5_4_k_cu_562b5a624cuda3std3__45__cpo5beginE,@object
	.size		_ZN34_INTERNAL_e03397b5_4_k_cu_562b5a624cuda3std3__45__cpo5beginE,(_ZN34_INTERNAL_e03397b5_4_k_cu_562b5a624cuda3std6ranges3__45__cpo5beginE - _ZN34_INTERNAL_e03397b5_4_k_cu_562b5a624cuda3std3__45__cpo5beginE)
_ZN34_INTERNAL_e03397b5_4_k_cu_562b5a624cuda3std3__45__cpo5beginE:
	.zero		1
	.type		_ZN34_INTERNAL_e03397b5_4_k_cu_562b5a624cuda3std6ranges3__45__cpo5beginE,@object
	.size		_ZN34_INTERNAL_e03397b5_4_k_cu_562b5a624cuda3std6ranges3__45__cpo5beginE,(_ZN34_INTERNAL_e03397b5_4_k_cu_562b5a626thrust24THRUST_300001_SM_1000_NS12placeholders2_5E - _ZN34_INTERNAL_e03397b5_4_k_cu_562b5a624cuda3std6ranges3__45__cpo5beginE)
_ZN34_INTERNAL_e03397b5_4_k_cu_562b5a624cuda3std6ranges3__45__cpo5beginE:
	.zero		1
	.type		_ZN34_INTERNAL_e03397b5_4_k_cu_562b5a626thrust24THRUST_300001_SM_1000_NS12placeholders2_5E,@object
	.size		_ZN34_INTERNAL_e03397b5_4_k_cu_562b5a626thrust24THRUST_300001_SM_1000_NS12placeholders2_5E,(_ZN34_INTERNAL_e03397b5_4_k_cu_562b5a624cuda3std3__45__cpo6rbeginE - _ZN34_INTERNAL_e03397b5_4_k_cu_562b5a626thrust24THRUST_300001_SM_1000_NS12placeholders2_5E)
_ZN34_INTERNAL_e03397b5_4_k_cu_562b5a626thrust24THRUST_300001_SM_1000_NS12placeholders2_5E:
	.zero		1
	.type		_ZN34_INTERNAL_e03397b5_4_k_cu_562b5a624cuda3std3__45__cpo6rbeginE,@object
	.size		_ZN34_INTERNAL_e03397b5_4_k_cu_562b5a624cuda3std3__45__cpo6rbeginE,(_ZN34_INTERNAL_e03397b5_4_k_cu_562b5a624cuda3std6ranges3__45__cpo7advanceE - _ZN34_INTERNAL_e03397b5_4_k_cu_562b5a624cuda3std3__45__cpo6rbeginE)
_ZN34_INTERNAL_e03397b5_4_k_cu_562b5a624cuda3std3__45__cpo6rbeginE:
	.zero		1
	.type		_ZN34_INTERNAL_e03397b5_4_k_cu_562b5a624cuda3std6ranges3__45__cpo7advanceE,@object
	.size		_ZN34_INTERNAL_e03397b5_4_k_cu_562b5a624cuda3std6ranges3__45__cpo7advanceE,(_ZN34_INTERNAL_e03397b5_4_k_cu_562b5a624cuda3std3__47nulloptE - _ZN34_INTERNAL_e03397b5_4_k_cu_562b5a624cuda3std6ranges3__45__cpo7advanceE)
_ZN34_INTERNAL_e03397b5_4_k_cu_562b5a624cuda3std6ranges3__45__cpo7advanceE:
	.zero		1
	.type		_ZN34_INTERNAL_e03397b5_4_k_cu_562b5a624cuda3std3__47nulloptE,@object
	.size		_ZN34_INTERNAL_e03397b5_4_k_cu_562b5a624cuda3std3__47nulloptE,(_ZN34_INTERNAL_e03397b5_4_k_cu_562b5a624cuda3std6ranges3__45__cpo8distanceE - _ZN34_INTERNAL_e03397b5_4_k_cu_562b5a624cuda3std3__47nulloptE)
_ZN34_INTERNAL_e03397b5_4_k_cu_562b5a624cuda3std3__47nulloptE:
	.zero		1
	.type		_ZN34_INTERNAL_e03397b5_4_k_cu_562b5a624cuda3std6ranges3__45__cpo8distanceE,@object
	.size		_ZN34_INTERNAL_e03397b5_4_k_cu_562b5a624cuda3std6ranges3__45__cpo8distanceE,(_ZN34_INTERNAL_e03397b5_4_k_cu_562b5a626thrust24THRUST_300001_SM_1000_NS12placeholders3_10E - _ZN34_INTERNAL_e03397b5_4_k_cu_562b5a624cuda3std6ranges3__45__cpo8distanceE)
_ZN34_INTERNAL_e03397b5_4_k_cu_562b5a624cuda3std6ranges3__45__cpo8distanceE:
	.zero		1
	.type		_ZN34_INTERNAL_e03397b5_4_k_cu_562b5a626thrust24THRUST_300001_SM_1000_NS12placeholders3_10E,@object
	.size		_ZN34_INTERNAL_e03397b5_4_k_cu_562b5a626thrust24THRUST_300001_SM_1000_NS12placeholders3_10E,(_ZN34_INTERNAL_e03397b5_4_k_cu_562b5a624cuda3std3__419piecewise_constructE - _ZN34_INTERNAL_e03397b5_4_k_cu_562b5a626thrust24THRUST_300001_SM_1000_NS12placeholders3_10E)
_ZN34_INTERNAL_e03397b5_4_k_cu_562b5a626thrust24THRUST_300001_SM_1000_NS12placeholders3_10E:
	.zero		1
	.type		_ZN34_INTERNAL_e03397b5_4_k_cu_562b5a624cuda3std3__419piecewise_constructE,@object
	.size		_ZN34_INTERNAL_e03397b5_4_k_cu_562b5a624cuda3std3__419piecewise_constructE,(_ZN34_INTERNAL_e03397b5_4_k_cu_562b5a624cuda3std6ranges3__45__cpo5cdataE - _ZN34_INTERNAL_e03397b5_4_k_cu_562b5a624cuda3std3__419piecewise_constructE)
_ZN34_INTERNAL_e03397b5_4_k_cu_562b5a624cuda3std3__419piecewise_constructE:
	.zero		1
	.type		_ZN34_INTERNAL_e03397b5_4_k_cu_562b5a624cuda3std6ranges3__45__cpo5cdataE,@object
	.size		_ZN34_INTERNAL_e03397b5_4_k_cu_562b5a624cuda3std6ranges3__45__cpo5cdataE,(_ZN34_INTERNAL_e03397b5_4_k_cu_562b5a626thrust24THRUST_300001_SM_1000_NS12placeholders2_2E - _ZN34_INTERNAL_e03397b5_4_k_cu_562b5a624cuda3std6ranges3__45__cpo5cdataE)
_ZN34_INTERNAL_e03397b5_4_k_cu_562b5a624cuda3std6ranges3__45__cpo5cdataE:
	.zero		1
	.type		_ZN34_INTERNAL_e03397b5_4_k_cu_562b5a626thrust24THRUST_300001_SM_1000_NS12placeholders2_2E,@object
	.size		_ZN34_INTERNAL_e03397b5_4_k_cu_562b5a626thrust24THRUST_300001_SM_1000_NS12placeholders2_2E,(_ZN34_INTERNAL_e03397b5_4_k_cu_562b5a624cuda3std3__45__cpo3endE - _ZN34_INTERNAL_e03397b5_4_k_cu_562b5a626thrust24THRUST_300001_SM_1000_NS12placeholders2_2E)
_ZN34_INTERNAL_e03397b5_4_k_cu_562b5a626thrust24THRUST_300001_SM_1000_NS12placeholders2_2E:
	.zero		1
	.type		_ZN34_INTERNAL_e03397b5_4_k_cu_562b5a624cuda3std3__45__cpo3endE,@object
	.size		_ZN34_INTERNAL_e03397b5_4_k_cu_562b5a624cuda3std3__45__cpo3endE,(_ZN34_INTERNAL_e03397b5_4_k_cu_562b5a624cuda3std6ranges3__45__cpo3endE - _ZN34_INTERNAL_e03397b5_4_k_cu_562b5a624cuda3std3__45__cpo3endE)
_ZN34_INTERNAL_e03397b5_4_k_cu_562b5a624cuda3std3__45__cpo3endE:
	.zero		1
	.type		_ZN34_INTERNAL_e03397b5_4_k_cu_562b5a624cuda3std6ranges3__45__cpo3endE,@object
	.size		_ZN34_INTERNAL_e03397b5_4_k_cu_562b5a624cuda3std6ranges3__45__cpo3endE,(_ZN34_INTERNAL_e03397b5_4_k_cu_562b5a626thrust24THRUST_300001_SM_1000_NS12placeholders2_6E - _ZN34_INTERNAL_e03397b5_4_k_cu_562b5a624cuda3std6ranges3__45__cpo3endE)
_ZN34_INTERNAL_e03397b5_4_k_cu_562b5a624cuda3std6ranges3__45__cpo3endE:
	.zero		1
	.type		_ZN34_INTERNAL_e03397b5_4_k_cu_562b5a626thrust24THRUST_300001_SM_1000_NS12placeholders2_6E,@object
	.size		_ZN34_INTERNAL_e03397b5_4_k_cu_562b5a626thrust24THRUST_300001_SM_1000_NS12placeholders2_6E,(_ZN34_INTERNAL_e03397b5_4_k_cu_562b5a624cuda3std3__45__cpo4rendE - _ZN34_INTERNAL_e03397b5_4_k_cu_562b5a626thrust24THRUST_300001_SM_1000_NS12placeholders2_6E)
_ZN34_INTERNAL_e03397b5_4_k_cu_562b5a626thrust24THRUST_300001_SM_1000_NS12placeholders2_6E:
	.zero		1
	.type		_ZN34_INTERNAL_e03397b5_4_k_cu_562b5a624cuda3std3__45__cpo4rendE,@object
	.size		_ZN34_INTERNAL_e03397b5_4_k_cu_562b5a624cuda3std3__45__cpo4rendE,(_ZN34_INTERNAL_e03397b5_4_k_cu_562b5a624cuda3std6ranges3__45__cpo9iter_swapE - _ZN34_INTERNAL_e03397b5_4_k_cu_562b5a624cuda3std3__45__cpo4rendE)
_ZN34_INTERNAL_e03397b5_4_k_cu_562b5a624cuda3std3__45__cpo4rendE:
	.zero		1
	.type		_ZN34_INTERNAL_e03397b5_4_k_cu_562b5a624cuda3std6ranges3__45__cpo9iter_swapE,@object
	.size		_ZN34_INTERNAL_e03397b5_4_k_cu_562b5a624cuda3std6ranges3__45__cpo9iter_swapE,(_ZN34_INTERNAL_e03397b5_4_k_cu_562b5a624cuda3std3__48unexpectE - _ZN34_INTERNAL_e03397b5_4_k_cu_562b5a624cuda3std6ranges3__45__cpo9iter_swapE)
_ZN34_INTERNAL_e03397b5_4_k_cu_562b5a624cuda3std6ranges3__45__cpo9iter_swapE:
	.zero		1
	.type		_ZN34_INTERNAL_e03397b5_4_k_cu_562b5a624cuda3std3__48unexpectE,@object
	.size		_ZN34_INTERNAL_e03397b5_4_k_cu_562b5a624cuda3std3__48unexpectE,(_ZN34_INTERNAL_e03397b5_4_k_cu_562b5a626thrust24THRUST_300001_SM_1000_NS8cuda_cub3parE - _ZN34_INTERNAL_e03397b5_4_k_cu_562b5a624cuda3std3__48unexpectE)
_ZN34_INTERNAL_e03397b5_4_k_cu_562b5a624cuda3std3__48unexpectE:
	.zero		1
	.type		_ZN34_INTERNAL_e03397b5_4_k_cu_562b5a626thrust24THRUST_300001_SM_1000_NS8cuda_cub3parE,@object
	.size		_ZN34_INTERNAL_e03397b5_4_k_cu_562b5a626thrust24THRUST_300001_SM_1000_NS8cuda_cub3parE,(_ZN34_INTERNAL_e03397b5_4_k_cu_562b5a626thrust24THRUST_300001_SM_1000_NS12placeholders2_4E - _ZN34_INTERNAL_e03397b5_4_k_cu_562b5a626thrust24THRUST_300001_SM_1000_NS8cuda_cub3parE)
_ZN34_INTERNAL_e03397b5_4_k_cu_562b5a626thrust24THRUST_300001_SM_1000_NS8cuda_cub3parE:
	.zero		1
	.type		_ZN34_INTERNAL_e03397b5_4_k_cu_562b5a626thrust24THRUST_300001_SM_1000_NS12placeholders2_4E,@object
	.size		_ZN34_INTERNAL_e03397b5_4_k_cu_562b5a626thrust24THRUST_300001_SM_1000_NS12placeholders2_4E,(_ZN34_INTERNAL_e03397b5_4_k_cu_562b5a624cuda3std3__45__cpo4cendE - _ZN34_INTERNAL_e03397b5_4_k_cu_562b5a626thrust24THRUST_300001_SM_1000_NS12placeholders2_4E)
_ZN34_INTERNAL_e03397b5_4_k_cu_562b5a626thrust24THRUST_300001_SM_1000_NS12placeholders2_4E:
	.zero		1
	.type		_ZN34_INTERNAL_e03397b5_4_k_cu_562b5a624cuda3std3__45__cpo4cendE,@object
	.size		_ZN34_INTERNAL_e03397b5_4_k_cu_562b5a624cuda3std3__45__cpo4cendE,(_ZN34_INTERNAL_e03397b5_4_k_cu_562b5a624cuda3std6ranges3__45__cpo4cendE - _ZN34_INTERNAL_e03397b5_4_k_cu_562b5a624cuda3std3__45__cpo4cendE)
_ZN34_INTERNAL_e03397b5_4_k_cu_562b5a624cuda3std3__45__cpo4cendE:
	.zero		1
	.type		_ZN34_INTERNAL_e03397b5_4_k_cu_562b5a624cuda3std6ranges3__45__cpo4cendE,@object
	.size		_ZN34_INTERNAL_e03397b5_4_k_cu_562b5a624cuda3std6ranges3__45__cpo4cendE,(_ZN34_INTERNAL_e03397b5_4_k_cu_562b5a624cuda3std3__420unreachable_sentinelE - _ZN34_INTERNAL_e03397b5_4_k_cu_562b5a624cuda3std6ranges3__45__cpo4cendE)
_ZN34_INTERNAL_e03397b5_4_k_cu_562b5a624cuda3std6ranges3__45__cpo4cendE:
	.zero		1
	.type		_ZN34_INTERNAL_e03397b5_4_k_cu_562b5a624cuda3std3__420unreachable_sentinelE,@object
	.size		_ZN34_INTERNAL_e03397b5_4_k_cu_562b5a624cuda3std3__420unreachable_sentinelE,(_ZN34_INTERNAL_e03397b5_4_k_cu_562b5a624cuda3std6ranges3__45__cpo5ssizeE - _ZN34_INTERNAL_e03397b5_4_k_cu_562b5a624cuda3std3__420unreachable_sentinelE)
_ZN34_INTERNAL_e03397b5_4_k_cu_562b5a624cuda3std3__420unreachable_sentinelE:
	.zero		1
	.type		_ZN34_INTERNAL_e03397b5_4_k_cu_562b5a624cuda3std6ranges3__45__cpo5ssizeE,@object
	.size		_ZN34_INTERNAL_e03397b5_4_k_cu_562b5a624cuda3std6ranges3__45__cpo5ssizeE,(_ZN34_INTERNAL_e03397b5_4_k_cu_562b5a626thrust24THRUST_300001_SM_1000_NS12placeholders2_8E - _ZN34_INTERNAL_e03397b5_4_k_cu_562b5a624cuda3std6ranges3__45__cpo5ssizeE)
_ZN34_INTERNAL_e03397b5_4_k_cu_562b5a624cuda3std6ranges3__45__cpo5ssizeE:
	.zero		1
	.type		_ZN34_INTERNAL_e03397b5_4_k_cu_562b5a626thrust24THRUST_300001_SM_1000_NS12placeholders2_8E,@object
	.size		_ZN34_INTERNAL_e03397b5_4_k_cu_562b5a626thrust24THRUST_300001_SM_1000_NS12placeholders2_8E,(_ZN34_INTERNAL_e03397b5_4_k_cu_562b5a624cuda3std3__45__cpo5crendE - _ZN34_INTERNAL_e03397b5_4_k_cu_562b5a626thrust24THRUST_300001_SM_1000_NS12placeholders2_8E)
_ZN34_INTERNAL_e03397b5_4_k_cu_562b5a626thrust24THRUST_300001_SM_1000_NS12placeholders2_8E:
	.zero		1
	.type		_ZN34_INTERNAL_e03397b5_4_k_cu_562b5a624cuda3std3__45__cpo5crendE,@object
	.size		_ZN34_INTERNAL_e03397b5_4_k_cu_562b5a624cuda3std3__45__cpo5crendE,(_ZN34_INTERNAL_e03397b5_4_k_cu_562b5a624cuda3std6ranges3__45__cpo4prevE - _ZN34_INTERNAL_e03397b5_4_k_cu_562b5a624cuda3std3__45__cpo5crendE)
_ZN34_INTERNAL_e03397b5_4_k_cu_562b5a624cuda3std3__45__cpo5crendE:
	.zero		1
	.type		_ZN34_INTERNAL_e03397b5_4_k_cu_562b5a624cuda3std6ranges3__45__cpo4prevE,@object
	.size		_ZN34_INTERNAL_e03397b5_4_k_cu_562b5a624cuda3std6ranges3__45__cpo4prevE,(_ZN34_INTERNAL_e03397b5_4_k_cu_562b5a624cuda3std6ranges3__45__cpo9iter_moveE - _ZN34_INTERNAL_e03397b5_4_k_cu_562b5a624cuda3std6ranges3__45__cpo4prevE)
_ZN34_INTERNAL_e03397b5_4_k_cu_562b5a624cuda3std6ranges3__45__cpo4prevE:
	.zero		1
	.type		_ZN34_INTERNAL_e03397b5_4_k_cu_562b5a624cuda3std6ranges3__45__cpo9iter_moveE,@object
	.size		_ZN34_INTERNAL_e03397b5_4_k_cu_562b5a624cuda3std6ranges3__45__cpo9iter_moveE,(_ZN34_INTERNAL_e03397b5_4_k_cu_562b5a626thrust24THRUST_300001_SM_1000_NS6system6detail10sequential3seqE - _ZN34_INTERNAL_e03397b5_4_k_cu_562b5a624cuda3std6ranges3__45__cpo9iter_moveE)
_ZN34_INTERNAL_e03397b5_4_k_cu_562b5a624cuda3std6ranges3__45__cpo9iter_moveE:
	.zero		1
	.type		_ZN34_INTERNAL_e03397b5_4_k_cu_562b5a626thrust24THRUST_300001_SM_1000_NS6system6detail10sequential3seqE,@object
	.size		_ZN34_INTERNAL_e03397b5_4_k_cu_562b5a626thrust24THRUST_300001_SM_1000_NS6system6detail10sequential3seqE,(.L_40 - _ZN34_INTERNAL_e03397b5_4_k_cu_562b5a626thrust24THRUST_300001_SM_1000_NS6system6detail10sequential3seqE)
_ZN34_INTERNAL_e03397b5_4_k_cu_562b5a626thrust24THRUST_300001_SM_1000_NS6system6detail10sequential3seqE:
	.zero		1
.L_40:


//--------------------- .nv.constant0._ZN3cub18CUB_300001_SM_10006detail11EmptyKernelIvEEvv --------------------------
	.section	.nv.constant0._ZN3cub18CUB_300001_SM_10006detail11EmptyKernelIvEEvv,"a",@progbits
	.sectionflags	@""
	.align	4
.nv.constant0._ZN3cub18CUB_300001_SM_10006detail11EmptyKernelIvEEvv:
	.zero		896


//--------------------- .nv.constant0._Z38differencial_evolution_kernel_maximizeP11ParticipantS0_P17curandStateXORWOWPPfmm --------------------------
	.section	.nv.constant0._Z38differencial_evolution_kernel_maximizeP11ParticipantS0_P17curandStateXORWOWPPfmm,"a",@progbits
	.sectionflags	@""
	.align	4
.nv.constant0._Z38differencial_evolution_kernel_maximizeP11ParticipantS0_P17curandStateXORWOWPPfmm:
	.zero		944


//--------------------- .nv.constant0._Z28init_first_population_kernelP11ParticipantS0_mmP17curandStateXORWOWff --------------------------
	.section	.nv.constant0._Z28init_first_population_kernelP11ParticipantS0_mmP17curandStateXORWOWff,"a",@progbits
	.sectionflags	@""
	.align	4
.nv.constant0._Z28init_first_population_kernelP11ParticipantS0_mmP17curandStateXORWOWff:
	.zero		944


//--------------------- .nv.constant0._Z23init_state_array_kernelPlP17curandStateXORWOWm --------------------------
	.section	.nv.constant0._Z23init_state_array_kernelPlP17curandStateXORWOWm,"a",@progbits
	.sectionflags	@""
	.align	4
.nv.constant0._Z23init_state_array_kernelPlP17curandStateXORWOWm:
	.zero		920


//--------------------- SYMBOLS --------------------------

	.type		.nv.reservedSmem.offset0,@object
	.size		.nv.reservedSmem.offset0,0x4
	.type		vprintf,@function
